//
// Generated by NVIDIA NVVM Compiler
//
// Compiler Build ID: CL-36424714
// Cuda compilation tools, release 13.0, V13.0.88
// Based on NVVM 20.0.0
//

.version 9.0
.target sm_100
.address_size 64

	// .globl	Gauss_horiz
.const .align 4 .b8 filter[84] = {213, 82, 127, 62, 0, 6, 82, 62, 146, 202, 233, 61, 221, 23, 48, 61, 123, 125, 51, 60, 120, 149, 247, 58, 217, 19, 103, 57, 69, 238, 145, 55, 0, 0, 0, 0, 0, 0, 0, 0, 0, 0, 0, 0, 0, 0, 0, 0, 0, 0, 0, 0, 0, 0, 0, 0, 0, 0, 0, 0, 0, 0, 0, 0, 0, 0, 0, 0, 0, 0, 0, 0, 0, 0, 0, 0, 0, 0, 0, 0, 8};

.visible .entry Gauss_horiz(
	.param .u64 .ptr .align 1 Gauss_horiz_param_0,
	.param .u64 .ptr .align 1 Gauss_horiz_param_1,
	.param .u32 Gauss_horiz_param_2,
	.param .u32 Gauss_horiz_param_3,
	.param .u32 Gauss_horiz_param_4,
	.param .u32 Gauss_horiz_param_5,
	.param .u32 Gauss_horiz_param_6,
	.param .u32 Gauss_horiz_param_7,
	.param .u32 Gauss_horiz_param_8,
	.param .u32 Gauss_horiz_param_9
)
{
	.reg .pred 	%p<13>;
	.reg .b16 	%rs<2>;
	.reg .b32 	%r<198>;
	.reg .b32 	%f<75>;
	.reg .b64 	%rd<103>;

	ld.param.u64 	%rd3, [Gauss_horiz_param_0];
	ld.param.u64 	%rd2, [Gauss_horiz_param_1];
	ld.param.u32 	%r29, [Gauss_horiz_param_2];
	ld.param.u32 	%r32, [Gauss_horiz_param_3];
	ld.param.u32 	%r30, [Gauss_horiz_param_8];
	ld.param.u32 	%r31, [Gauss_horiz_param_9];
	cvta.to.global.u64 	%rd1, %rd3;
	mov.u32 	%r33, %ctaid.x;
	mov.u32 	%r34, %ntid.x;
	mul.lo.s32 	%r1, %r33, %r34;
	mov.u32 	%r2, %tid.x;
	add.s32 	%r3, %r1, %r2;
	mov.u32 	%r35, %ctaid.y;
	mov.u32 	%r36, %ntid.y;
	mov.u32 	%r37, %tid.y;
	mad.lo.s32 	%r4, %r35, %r36, %r37;
	setp.ge.s32 	%p1, %r4, %r32;
	setp.ge.s32 	%p2, %r3, %r29;
	or.pred  	%p3, %p2, %p1;
	@%p3 bra 	$L__BB0_15;
	ld.const.u32 	%r196, [filter+80];
	setp.lt.s32 	%p4, %r196, 2;
	mov.f32 	%f74, 0f00000000;
	@%p4 bra 	$L__BB0_14;
	add.s32 	%r6, %r29, -1;
	mul.lo.s32 	%r7, %r30, %r4;
	add.s32 	%r8, %r196, -1;
	add.s32 	%r38, %r196, -2;
	and.b32  	%r9, %r8, 7;
	setp.lt.u32 	%p5, %r38, 7;
	mov.f32 	%f74, 0f00000000;
	@%p5 bra 	$L__BB0_6;
	add.s32 	%r194, %r196, -4;
	sub.s32 	%r39, %r3, %r196;
	add.s32 	%r193, %r39, 4;
	add.s32 	%r40, %r2, %r196;
	add.s32 	%r192, %r40, %r1;
	and.b32  	%r41, %r8, -8;
	neg.s32 	%r191, %r41;
	mov.f32 	%f74, 0f00000000;
	mov.u64 	%rd9, filter;
$L__BB0_4:
	.pragma "nounroll";
	add.s32 	%r42, %r194, 3;
	add.s32 	%r43, %r193, -3;
	max.s32 	%r44, %r43, 0;
	add.s32 	%r45, %r192, -1;
	min.s32 	%r46, %r45, %r6;
	add.s32 	%r47, %r44, %r7;
	cvt.s64.s32 	%rd4, %r47;
	add.s64 	%rd5, %rd1, %rd4;
	ld.global.u8 	%r48, [%rd5];
	add.s32 	%r49, %r46, %r7;
	cvt.s64.s32 	%rd6, %r49;
	add.s64 	%rd7, %rd1, %rd6;
	ld.global.u8 	%r50, [%rd7];
	add.s32 	%r51, %r50, %r48;
	cvt.rn.f32.u32 	%f17, %r51;
	mul.wide.u32 	%rd8, %r42, 4;
	add.s64 	%rd10, %rd9, %rd8;
	ld.const.f32 	%f18, [%rd10];
	fma.rn.f32 	%f19, %f18, %f17, %f74;
	add.s32 	%r52, %r194, 2;
	add.s32 	%r53, %r193, -2;
	max.s32 	%r54, %r53, 0;
	add.s32 	%r55, %r192, -2;
	min.s32 	%r56, %r55, %r6;
	add.s32 	%r57, %r54, %r7;
	cvt.s64.s32 	%rd11, %r57;
	add.s64 	%rd12, %rd1, %rd11;
	ld.global.u8 	%r58, [%rd12];
	add.s32 	%r59, %r56, %r7;
	cvt.s64.s32 	%rd13, %r59;
	add.s64 	%rd14, %rd1, %rd13;
	ld.global.u8 	%r60, [%rd14];
	add.s32 	%r61, %r60, %r58;
	cvt.rn.f32.u32 	%f20, %r61;
	mul.wide.u32 	%rd15, %r52, 4;
	add.s64 	%rd16, %rd9, %rd15;
	ld.const.f32 	%f21, [%rd16];
	fma.rn.f32 	%f22, %f21, %f20, %f19;
	add.s32 	%r62, %r194, 1;
	add.s32 	%r63, %r193, -1;
	max.s32 	%r64, %r63, 0;
	add.s32 	%r65, %r192, -3;
	min.s32 	%r66, %r65, %r6;
	add.s32 	%r67, %r64, %r7;
	cvt.s64.s32 	%rd17, %r67;
	add.s64 	%rd18, %rd1, %rd17;
	ld.global.u8 	%r68, [%rd18];
	add.s32 	%r69, %r66, %r7;
	cvt.s64.s32 	%rd19, %r69;
	add.s64 	%rd20, %rd1, %rd19;
	ld.global.u8 	%r70, [%rd20];
	add.s32 	%r71, %r70, %r68;
	cvt.rn.f32.u32 	%f23, %r71;
	mul.wide.u32 	%rd21, %r62, 4;
	add.s64 	%rd22, %rd9, %rd21;
	ld.const.f32 	%f24, [%rd22];
	fma.rn.f32 	%f25, %f24, %f23, %f22;
	add.s32 	%r72, %r194, -4;
	add.s32 	%r73, %r193, 4;
	max.s32 	%r74, %r193, 0;
	add.s32 	%r75, %r192, -4;
	min.s32 	%r76, %r75, %r6;
	add.s32 	%r77, %r74, %r7;
	cvt.s64.s32 	%rd23, %r77;
	add.s64 	%rd24, %rd1, %rd23;
	ld.global.u8 	%r78, [%rd24];
	add.s32 	%r79, %r76, %r7;
	cvt.s64.s32 	%rd25, %r79;
	add.s64 	%rd26, %rd1, %rd25;
	ld.global.u8 	%r80, [%rd26];
	add.s32 	%r81, %r80, %r78;
	cvt.rn.f32.u32 	%f26, %r81;
	mul.wide.u32 	%rd27, %r194, 4;
	add.s64 	%rd28, %rd9, %rd27;
	ld.const.f32 	%f27, [%rd28];
	fma.rn.f32 	%f28, %f27, %f26, %f25;
	add.s32 	%r82, %r194, -1;
	add.s32 	%r83, %r193, 1;
	max.s32 	%r84, %r83, 0;
	add.s32 	%r85, %r192, -5;
	min.s32 	%r86, %r85, %r6;
	add.s32 	%r87, %r84, %r7;
	cvt.s64.s32 	%rd29, %r87;
	add.s64 	%rd30, %rd1, %rd29;
	ld.global.u8 	%r88, [%rd30];
	add.s32 	%r89, %r86, %r7;
	cvt.s64.s32 	%rd31, %r89;
	add.s64 	%rd32, %rd1, %rd31;
	ld.global.u8 	%r90, [%rd32];
	add.s32 	%r91, %r90, %r88;
	cvt.rn.f32.u32 	%f29, %r91;
	mul.wide.u32 	%rd33, %r82, 4;
	add.s64 	%rd34, %rd9, %rd33;
	ld.const.f32 	%f30, [%rd34];
	fma.rn.f32 	%f31, %f30, %f29, %f28;
	add.s32 	%r92, %r194, -2;
	add.s32 	%r93, %r193, 2;
	max.s32 	%r94, %r93, 0;
	add.s32 	%r95, %r192, -6;
	min.s32 	%r96, %r95, %r6;
	add.s32 	%r97, %r94, %r7;
	cvt.s64.s32 	%rd35, %r97;
	add.s64 	%rd36, %rd1, %rd35;
	ld.global.u8 	%r98, [%rd36];
	add.s32 	%r99, %r96, %r7;
	cvt.s64.s32 	%rd37, %r99;
	add.s64 	%rd38, %rd1, %rd37;
	ld.global.u8 	%r100, [%rd38];
	add.s32 	%r101, %r100, %r98;
	cvt.rn.f32.u32 	%f32, %r101;
	mul.wide.u32 	%rd39, %r92, 4;
	add.s64 	%rd40, %rd9, %rd39;
	ld.const.f32 	%f33, [%rd40];
	fma.rn.f32 	%f34, %f33, %f32, %f31;
	add.s32 	%r102, %r194, -3;
	add.s32 	%r103, %r193, 3;
	max.s32 	%r104, %r103, 0;
	add.s32 	%r105, %r192, -7;
	min.s32 	%r106, %r105, %r6;
	add.s32 	%r107, %r104, %r7;
	cvt.s64.s32 	%rd41, %r107;
	add.s64 	%rd42, %rd1, %rd41;
	ld.global.u8 	%r108, [%rd42];
	add.s32 	%r109, %r106, %r7;
	cvt.s64.s32 	%rd43, %r109;
	add.s64 	%rd44, %rd1, %rd43;
	ld.global.u8 	%r110, [%rd44];
	add.s32 	%r111, %r110, %r108;
	cvt.rn.f32.u32 	%f35, %r111;
	mul.wide.u32 	%rd45, %r102, 4;
	add.s64 	%rd46, %rd9, %rd45;
	ld.const.f32 	%f36, [%rd46];
	fma.rn.f32 	%f37, %f36, %f35, %f34;
	max.s32 	%r112, %r73, 0;
	add.s32 	%r192, %r192, -8;
	min.s32 	%r113, %r192, %r6;
	add.s32 	%r114, %r112, %r7;
	cvt.s64.s32 	%rd47, %r114;
	add.s64 	%rd48, %rd1, %rd47;
	ld.global.u8 	%r115, [%rd48];
	add.s32 	%r116, %r113, %r7;
	cvt.s64.s32 	%rd49, %r116;
	add.s64 	%rd50, %rd1, %rd49;
	ld.global.u8 	%r117, [%rd50];
	add.s32 	%r118, %r117, %r115;
	cvt.rn.f32.u32 	%f38, %r118;
	mul.wide.u32 	%rd51, %r72, 4;
	add.s64 	%rd52, %rd9, %rd51;
	ld.const.f32 	%f39, [%rd52];
	fma.rn.f32 	%f74, %f39, %f38, %f37;
	add.s32 	%r194, %r194, -8;
	add.s32 	%r193, %r193, 8;
	add.s32 	%r191, %r191, 8;
	setp.ne.s32 	%p6, %r191, 0;
	@%p6 bra 	$L__BB0_4;
	add.s32 	%r196, %r194, 4;
$L__BB0_6:
	setp.eq.s32 	%p7, %r9, 0;
	@%p7 bra 	$L__BB0_14;
	and.b32  	%r24, %r8, 3;
	setp.lt.u32 	%p8, %r9, 4;
	@%p8 bra 	$L__BB0_9;
	add.s32 	%r119, %r196, -1;
	sub.s32 	%r120, %r3, %r119;
	max.s32 	%r121, %r120, 0;
	add.s32 	%r122, %r119, %r3;
	min.s32 	%r123, %r122, %r6;
	add.s32 	%r124, %r121, %r7;
	cvt.s64.s32 	%rd53, %r124;
	add.s64 	%rd54, %rd1, %rd53;
	ld.global.u8 	%r125, [%rd54];
	add.s32 	%r126, %r123, %r7;
	cvt.s64.s32 	%rd55, %r126;
	add.s64 	%rd56, %rd1, %rd55;
	ld.global.u8 	%r127, [%rd56];
	add.s32 	%r128, %r127, %r125;
	cvt.rn.f32.u32 	%f41, %r128;
	mul.wide.u32 	%rd57, %r119, 4;
	mov.u64 	%rd58, filter;
	add.s64 	%rd59, %rd58, %rd57;
	ld.const.f32 	%f42, [%rd59];
	fma.rn.f32 	%f43, %f42, %f41, %f74;
	add.s32 	%r129, %r196, -2;
	sub.s32 	%r130, %r3, %r129;
	max.s32 	%r131, %r130, 0;
	add.s32 	%r132, %r122, -1;
	min.s32 	%r133, %r132, %r6;
	add.s32 	%r134, %r131, %r7;
	cvt.s64.s32 	%rd60, %r134;
	add.s64 	%rd61, %rd1, %rd60;
	ld.global.u8 	%r135, [%rd61];
	add.s32 	%r136, %r133, %r7;
	cvt.s64.s32 	%rd62, %r136;
	add.s64 	%rd63, %rd1, %rd62;
	ld.global.u8 	%r137, [%rd63];
	add.s32 	%r138, %r137, %r135;
	cvt.rn.f32.u32 	%f44, %r138;
	mul.wide.u32 	%rd64, %r129, 4;
	add.s64 	%rd65, %rd58, %rd64;
	ld.const.f32 	%f45, [%rd65];
	fma.rn.f32 	%f46, %f45, %f44, %f43;
	add.s32 	%r139, %r196, -3;
	sub.s32 	%r140, %r3, %r139;
	max.s32 	%r141, %r140, 0;
	add.s32 	%r142, %r122, -2;
	min.s32 	%r143, %r142, %r6;
	add.s32 	%r144, %r141, %r7;
	cvt.s64.s32 	%rd66, %r144;
	add.s64 	%rd67, %rd1, %rd66;
	ld.global.u8 	%r145, [%rd67];
	add.s32 	%r146, %r143, %r7;
	cvt.s64.s32 	%rd68, %r146;
	add.s64 	%rd69, %rd1, %rd68;
	ld.global.u8 	%r147, [%rd69];
	add.s32 	%r148, %r147, %r145;
	cvt.rn.f32.u32 	%f47, %r148;
	mul.wide.u32 	%rd70, %r139, 4;
	add.s64 	%rd71, %rd58, %rd70;
	ld.const.f32 	%f48, [%rd71];
	fma.rn.f32 	%f49, %f48, %f47, %f46;
	add.s32 	%r196, %r196, -4;
	sub.s32 	%r149, %r3, %r196;
	max.s32 	%r150, %r149, 0;
	add.s32 	%r151, %r122, -3;
	min.s32 	%r152, %r151, %r6;
	add.s32 	%r153, %r150, %r7;
	cvt.s64.s32 	%rd72, %r153;
	add.s64 	%rd73, %rd1, %rd72;
	ld.global.u8 	%r154, [%rd73];
	add.s32 	%r155, %r152, %r7;
	cvt.s64.s32 	%rd74, %r155;
	add.s64 	%rd75, %rd1, %rd74;
	ld.global.u8 	%r156, [%rd75];
	add.s32 	%r157, %r156, %r154;
	cvt.rn.f32.u32 	%f50, %r157;
	mul.wide.u32 	%rd76, %r196, 4;
	add.s64 	%rd77, %rd58, %rd76;
	ld.const.f32 	%f51, [%rd77];
	fma.rn.f32 	%f74, %f51, %f50, %f49;
$L__BB0_9:
	setp.eq.s32 	%p9, %r24, 0;
	@%p9 bra 	$L__BB0_14;
	setp.eq.s32 	%p10, %r24, 1;
	@%p10 bra 	$L__BB0_12;
	add.s32 	%r158, %r196, -1;
	sub.s32 	%r159, %r3, %r158;
	max.s32 	%r160, %r159, 0;
	add.s32 	%r161, %r158, %r3;
	min.s32 	%r162, %r161, %r6;
	add.s32 	%r163, %r160, %r7;
	cvt.s64.s32 	%rd78, %r163;
	add.s64 	%rd79, %rd1, %rd78;
	ld.global.u8 	%r164, [%rd79];
	add.s32 	%r165, %r162, %r7;
	cvt.s64.s32 	%rd80, %r165;
	add.s64 	%rd81, %rd1, %rd80;
	ld.global.u8 	%r166, [%rd81];
	add.s32 	%r167, %r166, %r164;
	cvt.rn.f32.u32 	%f53, %r167;
	mul.wide.u32 	%rd82, %r158, 4;
	mov.u64 	%rd83, filter;
	add.s64 	%rd84, %rd83, %rd82;
	ld.const.f32 	%f54, [%rd84];
	fma.rn.f32 	%f55, %f54, %f53, %f74;
	add.s32 	%r196, %r196, -2;
	sub.s32 	%r168, %r3, %r196;
	max.s32 	%r169, %r168, 0;
	add.s32 	%r170, %r161, -1;
	min.s32 	%r171, %r170, %r6;
	add.s32 	%r172, %r169, %r7;
	cvt.s64.s32 	%rd85, %r172;
	add.s64 	%rd86, %rd1, %rd85;
	ld.global.u8 	%r173, [%rd86];
	add.s32 	%r174, %r171, %r7;
	cvt.s64.s32 	%rd87, %r174;
	add.s64 	%rd88, %rd1, %rd87;
	ld.global.u8 	%r175, [%rd88];
	add.s32 	%r176, %r175, %r173;
	cvt.rn.f32.u32 	%f56, %r176;
	mul.wide.u32 	%rd89, %r196, 4;
	add.s64 	%rd90, %rd83, %rd89;
	ld.const.f32 	%f57, [%rd90];
	fma.rn.f32 	%f74, %f57, %f56, %f55;
$L__BB0_12:
	and.b32  	%r177, %r8, 1;
	setp.eq.b32 	%p11, %r177, 1;
	not.pred 	%p12, %p11;
	@%p12 bra 	$L__BB0_14;
	add.s32 	%r178, %r196, -1;
	sub.s32 	%r179, %r3, %r178;
	max.s32 	%r180, %r179, 0;
	add.s32 	%r181, %r178, %r3;
	min.s32 	%r182, %r181, %r6;
	add.s32 	%r183, %r180, %r7;
	cvt.s64.s32 	%rd91, %r183;
	add.s64 	%rd92, %rd1, %rd91;
	ld.global.u8 	%r184, [%rd92];
	add.s32 	%r185, %r182, %r7;
	cvt.s64.s32 	%rd93, %r185;
	add.s64 	%rd94, %rd1, %rd93;
	ld.global.u8 	%r186, [%rd94];
	add.s32 	%r187, %r186, %r184;
	cvt.rn.f32.u32 	%f58, %r187;
	mul.wide.u32 	%rd95, %r178, 4;
	mov.u64 	%rd96, filter;
	add.s64 	%rd97, %rd96, %rd95;
	ld.const.f32 	%f59, [%rd97];
	fma.rn.f32 	%f74, %f59, %f58, %f74;
$L__BB0_14:
	mad.lo.s32 	%r188, %r30, %r4, %r3;
	cvt.s64.s32 	%rd98, %r188;
	add.s64 	%rd99, %rd1, %rd98;
	ld.global.u8 	%rs1, [%rd99];
	cvt.rn.f32.u16 	%f60, %rs1;
	ld.const.f32 	%f61, [filter];
	fma.rn.f32 	%f62, %f61, %f60, %f74;
	mov.f32 	%f63, 0f3F000000;
	copysign.f32 	%f64, %f62, %f63;
	add.rz.f32 	%f65, %f62, %f64;
	cvt.rzi.f32.f32 	%f66, %f65;
	cvt.rzi.u32.f32 	%r189, %f66;
	mad.lo.s32 	%r190, %r31, %r4, %r3;
	cvt.s64.s32 	%rd100, %r190;
	cvta.to.global.u64 	%rd101, %rd2;
	add.s64 	%rd102, %rd101, %rd100;
	st.global.u8 	[%rd102], %r189;
$L__BB0_15:
	ret;

}
	// .globl	Gauss_vert
.visible .entry Gauss_vert(
	.param .u64 .ptr .align 1 Gauss_vert_param_0,
	.param .u64 .ptr .align 1 Gauss_vert_param_1,
	.param .u32 Gauss_vert_param_2,
	.param .u32 Gauss_vert_param_3,
	.param .u32 Gauss_vert_param_4,
	.param .u32 Gauss_vert_param_5,
	.param .u32 Gauss_vert_param_6,
	.param .u32 Gauss_vert_param_7,
	.param .u32 Gauss_vert_param_8,
	.param .u32 Gauss_vert_param_9
)
{
	.reg .pred 	%p<13>;
	.reg .b16 	%rs<2>;
	.reg .b32 	%r<197>;
	.reg .b32 	%f<75>;
	.reg .b64 	%rd<103>;

	ld.param.u64 	%rd3, [Gauss_vert_param_0];
	ld.param.u64 	%rd2, [Gauss_vert_param_1];
	ld.param.u32 	%r31, [Gauss_vert_param_2];
	ld.param.u32 	%r28, [Gauss_vert_param_3];
	ld.param.u32 	%r29, [Gauss_vert_param_8];
	ld.param.u32 	%r30, [Gauss_vert_param_9];
	cvta.to.global.u64 	%rd1, %rd3;
	mov.u32 	%r32, %ctaid.x;
	mov.u32 	%r33, %ntid.x;
	mov.u32 	%r34, %tid.x;
	mad.lo.s32 	%r1, %r32, %r33, %r34;
	mov.u32 	%r35, %ctaid.y;
	mov.u32 	%r36, %ntid.y;
	mul.lo.s32 	%r2, %r35, %r36;
	mov.u32 	%r3, %tid.y;
	add.s32 	%r4, %r2, %r3;
	setp.ge.s32 	%p1, %r4, %r28;
	setp.ge.s32 	%p2, %r1, %r31;
	or.pred  	%p3, %p2, %p1;
	@%p3 bra 	$L__BB1_15;
	ld.const.u32 	%r195, [filter+80];
	setp.lt.s32 	%p4, %r195, 2;
	mov.f32 	%f74, 0f00000000;
	@%p4 bra 	$L__BB1_14;
	add.s32 	%r6, %r28, -1;
	add.s32 	%r7, %r195, -1;
	add.s32 	%r37, %r195, -2;
	and.b32  	%r8, %r7, 7;
	setp.lt.u32 	%p5, %r37, 7;
	mov.f32 	%f74, 0f00000000;
	@%p5 bra 	$L__BB1_6;
	add.s32 	%r193, %r195, -4;
	sub.s32 	%r38, %r4, %r195;
	add.s32 	%r192, %r38, 4;
	add.s32 	%r39, %r3, %r195;
	add.s32 	%r191, %r39, %r2;
	and.b32  	%r40, %r7, -8;
	neg.s32 	%r190, %r40;
	mov.f32 	%f74, 0f00000000;
	mov.u64 	%rd9, filter;
$L__BB1_4:
	.pragma "nounroll";
	add.s32 	%r41, %r193, 3;
	add.s32 	%r42, %r192, -3;
	max.s32 	%r43, %r42, 0;
	add.s32 	%r44, %r191, -1;
	min.s32 	%r45, %r44, %r6;
	mad.lo.s32 	%r46, %r43, %r29, %r1;
	cvt.s64.s32 	%rd4, %r46;
	add.s64 	%rd5, %rd1, %rd4;
	ld.global.u8 	%r47, [%rd5];
	mad.lo.s32 	%r48, %r45, %r29, %r1;
	cvt.s64.s32 	%rd6, %r48;
	add.s64 	%rd7, %rd1, %rd6;
	ld.global.u8 	%r49, [%rd7];
	add.s32 	%r50, %r49, %r47;
	cvt.rn.f32.u32 	%f17, %r50;
	mul.wide.u32 	%rd8, %r41, 4;
	add.s64 	%rd10, %rd9, %rd8;
	ld.const.f32 	%f18, [%rd10];
	fma.rn.f32 	%f19, %f18, %f17, %f74;
	add.s32 	%r51, %r193, 2;
	add.s32 	%r52, %r192, -2;
	max.s32 	%r53, %r52, 0;
	add.s32 	%r54, %r191, -2;
	min.s32 	%r55, %r54, %r6;
	mad.lo.s32 	%r56, %r53, %r29, %r1;
	cvt.s64.s32 	%rd11, %r56;
	add.s64 	%rd12, %rd1, %rd11;
	ld.global.u8 	%r57, [%rd12];
	mad.lo.s32 	%r58, %r55, %r29, %r1;
	cvt.s64.s32 	%rd13, %r58;
	add.s64 	%rd14, %rd1, %rd13;
	ld.global.u8 	%r59, [%rd14];
	add.s32 	%r60, %r59, %r57;
	cvt.rn.f32.u32 	%f20, %r60;
	mul.wide.u32 	%rd15, %r51, 4;
	add.s64 	%rd16, %rd9, %rd15;
	ld.const.f32 	%f21, [%rd16];
	fma.rn.f32 	%f22, %f21, %f20, %f19;
	add.s32 	%r61, %r193, 1;
	add.s32 	%r62, %r192, -1;
	max.s32 	%r63, %r62, 0;
	add.s32 	%r64, %r191, -3;
	min.s32 	%r65, %r64, %r6;
	mad.lo.s32 	%r66, %r63, %r29, %r1;
	cvt.s64.s32 	%rd17, %r66;
	add.s64 	%rd18, %rd1, %rd17;
	ld.global.u8 	%r67, [%rd18];
	mad.lo.s32 	%r68, %r65, %r29, %r1;
	cvt.s64.s32 	%rd19, %r68;
	add.s64 	%rd20, %rd1, %rd19;
	ld.global.u8 	%r69, [%rd20];
	add.s32 	%r70, %r69, %r67;
	cvt.rn.f32.u32 	%f23, %r70;
	mul.wide.u32 	%rd21, %r61, 4;
	add.s64 	%rd22, %rd9, %rd21;
	ld.const.f32 	%f24, [%rd22];
	fma.rn.f32 	%f25, %f24, %f23, %f22;
	add.s32 	%r71, %r193, -4;
	add.s32 	%r72, %r192, 4;
	max.s32 	%r73, %r192, 0;
	add.s32 	%r74, %r191, -4;
	min.s32 	%r75, %r74, %r6;
	mad.lo.s32 	%r76, %r73, %r29, %r1;
	cvt.s64.s32 	%rd23, %r76;
	add.s64 	%rd24, %rd1, %rd23;
	ld.global.u8 	%r77, [%rd24];
	mad.lo.s32 	%r78, %r75, %r29, %r1;
	cvt.s64.s32 	%rd25, %r78;
	add.s64 	%rd26, %rd1, %rd25;
	ld.global.u8 	%r79, [%rd26];
	add.s32 	%r80, %r79, %r77;
	cvt.rn.f32.u32 	%f26, %r80;
	mul.wide.u32 	%rd27, %r193, 4;
	add.s64 	%rd28, %rd9, %rd27;
	ld.const.f32 	%f27, [%rd28];
	fma.rn.f32 	%f28, %f27, %f26, %f25;
	add.s32 	%r81, %r193, -1;
	add.s32 	%r82, %r192, 1;
	max.s32 	%r83, %r82, 0;
	add.s32 	%r84, %r191, -5;
	min.s32 	%r85, %r84, %r6;
	mad.lo.s32 	%r86, %r83, %r29, %r1;
	cvt.s64.s32 	%rd29, %r86;
	add.s64 	%rd30, %rd1, %rd29;
	ld.global.u8 	%r87, [%rd30];
	mad.lo.s32 	%r88, %r85, %r29, %r1;
	cvt.s64.s32 	%rd31, %r88;
	add.s64 	%rd32, %rd1, %rd31;
	ld.global.u8 	%r89, [%rd32];
	add.s32 	%r90, %r89, %r87;
	cvt.rn.f32.u32 	%f29, %r90;
	mul.wide.u32 	%rd33, %r81, 4;
	add.s64 	%rd34, %rd9, %rd33;
	ld.const.f32 	%f30, [%rd34];
	fma.rn.f32 	%f31, %f30, %f29, %f28;
	add.s32 	%r91, %r193, -2;
	add.s32 	%r92, %r192, 2;
	max.s32 	%r93, %r92, 0;
	add.s32 	%r94, %r191, -6;
	min.s32 	%r95, %r94, %r6;
	mad.lo.s32 	%r96, %r93, %r29, %r1;
	cvt.s64.s32 	%rd35, %r96;
	add.s64 	%rd36, %rd1, %rd35;
	ld.global.u8 	%r97, [%rd36];
	mad.lo.s32 	%r98, %r95, %r29, %r1;
	cvt.s64.s32 	%rd37, %r98;
	add.s64 	%rd38, %rd1, %rd37;
	ld.global.u8 	%r99, [%rd38];
	add.s32 	%r100, %r99, %r97;
	cvt.rn.f32.u32 	%f32, %r100;
	mul.wide.u32 	%rd39, %r91, 4;
	add.s64 	%rd40, %rd9, %rd39;
	ld.const.f32 	%f33, [%rd40];
	fma.rn.f32 	%f34, %f33, %f32, %f31;
	add.s32 	%r101, %r193, -3;
	add.s32 	%r102, %r192, 3;
	max.s32 	%r103, %r102, 0;
	add.s32 	%r104, %r191, -7;
	min.s32 	%r105, %r104, %r6;
	mad.lo.s32 	%r106, %r103, %r29, %r1;
	cvt.s64.s32 	%rd41, %r106;
	add.s64 	%rd42, %rd1, %rd41;
	ld.global.u8 	%r107, [%rd42];
	mad.lo.s32 	%r108, %r105, %r29, %r1;
	cvt.s64.s32 	%rd43, %r108;
	add.s64 	%rd44, %rd1, %rd43;
	ld.global.u8 	%r109, [%rd44];
	add.s32 	%r110, %r109, %r107;
	cvt.rn.f32.u32 	%f35, %r110;
	mul.wide.u32 	%rd45, %r101, 4;
	add.s64 	%rd46, %rd9, %rd45;
	ld.const.f32 	%f36, [%rd46];
	fma.rn.f32 	%f37, %f36, %f35, %f34;
	max.s32 	%r111, %r72, 0;
	add.s32 	%r191, %r191, -8;
	min.s32 	%r112, %r191, %r6;
	mad.lo.s32 	%r113, %r111, %r29, %r1;
	cvt.s64.s32 	%rd47, %r113;
	add.s64 	%rd48, %rd1, %rd47;
	ld.global.u8 	%r114, [%rd48];
	mad.lo.s32 	%r115, %r112, %r29, %r1;
	cvt.s64.s32 	%rd49, %r115;
	add.s64 	%rd50, %rd1, %rd49;
	ld.global.u8 	%r116, [%rd50];
	add.s32 	%r117, %r116, %r114;
	cvt.rn.f32.u32 	%f38, %r117;
	mul.wide.u32 	%rd51, %r71, 4;
	add.s64 	%rd52, %rd9, %rd51;
	ld.const.f32 	%f39, [%rd52];
	fma.rn.f32 	%f74, %f39, %f38, %f37;
	add.s32 	%r193, %r193, -8;
	add.s32 	%r192, %r192, 8;
	add.s32 	%r190, %r190, 8;
	setp.ne.s32 	%p6, %r190, 0;
	@%p6 bra 	$L__BB1_4;
	add.s32 	%r195, %r193, 4;
$L__BB1_6:
	setp.eq.s32 	%p7, %r8, 0;
	@%p7 bra 	$L__BB1_14;
	and.b32  	%r23, %r7, 3;
	setp.lt.u32 	%p8, %r8, 4;
	@%p8 bra 	$L__BB1_9;
	add.s32 	%r118, %r195, -1;
	sub.s32 	%r119, %r4, %r118;
	max.s32 	%r120, %r119, 0;
	add.s32 	%r121, %r118, %r4;
	min.s32 	%r122, %r121, %r6;
	mad.lo.s32 	%r123, %r120, %r29, %r1;
	cvt.s64.s32 	%rd53, %r123;
	add.s64 	%rd54, %rd1, %rd53;
	ld.global.u8 	%r124, [%rd54];
	mad.lo.s32 	%r125, %r122, %r29, %r1;
	cvt.s64.s32 	%rd55, %r125;
	add.s64 	%rd56, %rd1, %rd55;
	ld.global.u8 	%r126, [%rd56];
	add.s32 	%r127, %r126, %r124;
	cvt.rn.f32.u32 	%f41, %r127;
	mul.wide.u32 	%rd57, %r118, 4;
	mov.u64 	%rd58, filter;
	add.s64 	%rd59, %rd58, %rd57;
	ld.const.f32 	%f42, [%rd59];
	fma.rn.f32 	%f43, %f42, %f41, %f74;
	add.s32 	%r128, %r195, -2;
	sub.s32 	%r129, %r4, %r128;
	max.s32 	%r130, %r129, 0;
	add.s32 	%r131, %r121, -1;
	min.s32 	%r132, %r131, %r6;
	mad.lo.s32 	%r133, %r130, %r29, %r1;
	cvt.s64.s32 	%rd60, %r133;
	add.s64 	%rd61, %rd1, %rd60;
	ld.global.u8 	%r134, [%rd61];
	mad.lo.s32 	%r135, %r132, %r29, %r1;
	cvt.s64.s32 	%rd62, %r135;
	add.s64 	%rd63, %rd1, %rd62;
	ld.global.u8 	%r136, [%rd63];
	add.s32 	%r137, %r136, %r134;
	cvt.rn.f32.u32 	%f44, %r137;
	mul.wide.u32 	%rd64, %r128, 4;
	add.s64 	%rd65, %rd58, %rd64;
	ld.const.f32 	%f45, [%rd65];
	fma.rn.f32 	%f46, %f45, %f44, %f43;
	add.s32 	%r138, %r195, -3;
	sub.s32 	%r139, %r4, %r138;
	max.s32 	%r140, %r139, 0;
	add.s32 	%r141, %r121, -2;
	min.s32 	%r142, %r141, %r6;
	mad.lo.s32 	%r143, %r140, %r29, %r1;
	cvt.s64.s32 	%rd66, %r143;
	add.s64 	%rd67, %rd1, %rd66;
	ld.global.u8 	%r144, [%rd67];
	mad.lo.s32 	%r145, %r142, %r29, %r1;
	cvt.s64.s32 	%rd68, %r145;
	add.s64 	%rd69, %rd1, %rd68;
	ld.global.u8 	%r146, [%rd69];
	add.s32 	%r147, %r146, %r144;
	cvt.rn.f32.u32 	%f47, %r147;
	mul.wide.u32 	%rd70, %r138, 4;
	add.s64 	%rd71, %rd58, %rd70;
	ld.const.f32 	%f48, [%rd71];
	fma.rn.f32 	%f49, %f48, %f47, %f46;
	add.s32 	%r195, %r195, -4;
	sub.s32 	%r148, %r4, %r195;
	max.s32 	%r149, %r148, 0;
	add.s32 	%r150, %r121, -3;
	min.s32 	%r151, %r150, %r6;
	mad.lo.s32 	%r152, %r149, %r29, %r1;
	cvt.s64.s32 	%rd72, %r152;
	add.s64 	%rd73, %rd1, %rd72;
	ld.global.u8 	%r153, [%rd73];
	mad.lo.s32 	%r154, %r151, %r29, %r1;
	cvt.s64.s32 	%rd74, %r154;
	add.s64 	%rd75, %rd1, %rd74;
	ld.global.u8 	%r155, [%rd75];
	add.s32 	%r156, %r155, %r153;
	cvt.rn.f32.u32 	%f50, %r156;
	mul.wide.u32 	%rd76, %r195, 4;
	add.s64 	%rd77, %rd58, %rd76;
	ld.const.f32 	%f51, [%rd77];
	fma.rn.f32 	%f74, %f51, %f50, %f49;
$L__BB1_9:
	setp.eq.s32 	%p9, %r23, 0;
	@%p9 bra 	$L__BB1_14;
	setp.eq.s32 	%p10, %r23, 1;
	@%p10 bra 	$L__BB1_12;
	add.s32 	%r157, %r195, -1;
	sub.s32 	%r158, %r4, %r157;
	max.s32 	%r159, %r158, 0;
	add.s32 	%r160, %r157, %r4;
	min.s32 	%r161, %r160, %r6;
	mad.lo.s32 	%r162, %r159, %r29, %r1;
	cvt.s64.s32 	%rd78, %r162;
	add.s64 	%rd79, %rd1, %rd78;
	ld.global.u8 	%r163, [%rd79];
	mad.lo.s32 	%r164, %r161, %r29, %r1;
	cvt.s64.s32 	%rd80, %r164;
	add.s64 	%rd81, %rd1, %rd80;
	ld.global.u8 	%r165, [%rd81];
	add.s32 	%r166, %r165, %r163;
	cvt.rn.f32.u32 	%f53, %r166;
	mul.wide.u32 	%rd82, %r157, 4;
	mov.u64 	%rd83, filter;
	add.s64 	%rd84, %rd83, %rd82;
	ld.const.f32 	%f54, [%rd84];
	fma.rn.f32 	%f55, %f54, %f53, %f74;
	add.s32 	%r195, %r195, -2;
	sub.s32 	%r167, %r4, %r195;
	max.s32 	%r168, %r167, 0;
	add.s32 	%r169, %r160, -1;
	min.s32 	%r170, %r169, %r6;
	mad.lo.s32 	%r171, %r168, %r29, %r1;
	cvt.s64.s32 	%rd85, %r171;
	add.s64 	%rd86, %rd1, %rd85;
	ld.global.u8 	%r172, [%rd86];
	mad.lo.s32 	%r173, %r170, %r29, %r1;
	cvt.s64.s32 	%rd87, %r173;
	add.s64 	%rd88, %rd1, %rd87;
	ld.global.u8 	%r174, [%rd88];
	add.s32 	%r175, %r174, %r172;
	cvt.rn.f32.u32 	%f56, %r175;
	mul.wide.u32 	%rd89, %r195, 4;
	add.s64 	%rd90, %rd83, %rd89;
	ld.const.f32 	%f57, [%rd90];
	fma.rn.f32 	%f74, %f57, %f56, %f55;
$L__BB1_12:
	and.b32  	%r176, %r7, 1;
	setp.eq.b32 	%p11, %r176, 1;
	not.pred 	%p12, %p11;
	@%p12 bra 	$L__BB1_14;
	add.s32 	%r177, %r195, -1;
	sub.s32 	%r178, %r4, %r177;
	max.s32 	%r179, %r178, 0;
	add.s32 	%r180, %r177, %r4;
	min.s32 	%r181, %r180, %r6;
	mad.lo.s32 	%r182, %r179, %r29, %r1;
	cvt.s64.s32 	%rd91, %r182;
	add.s64 	%rd92, %rd1, %rd91;
	ld.global.u8 	%r183, [%rd92];
	mad.lo.s32 	%r184, %r181, %r29, %r1;
	cvt.s64.s32 	%rd93, %r184;
	add.s64 	%rd94, %rd1, %rd93;
	ld.global.u8 	%r185, [%rd94];
	add.s32 	%r186, %r185, %r183;
	cvt.rn.f32.u32 	%f58, %r186;
	mul.wide.u32 	%rd95, %r177, 4;
	mov.u64 	%rd96, filter;
	add.s64 	%rd97, %rd96, %rd95;
	ld.const.f32 	%f59, [%rd97];
	fma.rn.f32 	%f74, %f59, %f58, %f74;
$L__BB1_14:
	mad.lo.s32 	%r187, %r29, %r4, %r1;
	cvt.s64.s32 	%rd98, %r187;
	add.s64 	%rd99, %rd1, %rd98;
	ld.global.u8 	%rs1, [%rd99];
	cvt.rn.f32.u16 	%f60, %rs1;
	ld.const.f32 	%f61, [filter];
	fma.rn.f32 	%f62, %f61, %f60, %f74;
	mov.f32 	%f63, 0f3F000000;
	copysign.f32 	%f64, %f62, %f63;
	add.rz.f32 	%f65, %f62, %f64;
	cvt.rzi.f32.f32 	%f66, %f65;
	cvt.rzi.u32.f32 	%r188, %f66;
	mad.lo.s32 	%r189, %r30, %r4, %r1;
	cvt.s64.s32 	%rd100, %r189;
	cvta.to.global.u64 	%rd101, %rd2;
	add.s64 	%rd102, %rd101, %rd100;
	st.global.u8 	[%rd102], %r188;
$L__BB1_15:
	ret;

}
	// .globl	Gauss_horiz_constrained
.visible .entry Gauss_horiz_constrained(
	.param .u64 .ptr .align 1 Gauss_horiz_constrained_param_0,
	.param .u64 .ptr .align 1 Gauss_horiz_constrained_param_1,
	.param .u32 Gauss_horiz_constrained_param_2,
	.param .u32 Gauss_horiz_constrained_param_3,
	.param .u32 Gauss_horiz_constrained_param_4,
	.param .u32 Gauss_horiz_constrained_param_5,
	.param .u32 Gauss_horiz_constrained_param_6,
	.param .u32 Gauss_horiz_constrained_param_7,
	.param .u32 Gauss_horiz_constrained_param_8,
	.param .u32 Gauss_horiz_constrained_param_9
)
{
	.reg .pred 	%p<20>;
	.reg .b16 	%rs<6>;
	.reg .b32 	%r<203>;
	.reg .b32 	%f<75>;
	.reg .b64 	%rd<105>;

	ld.param.u64 	%rd3, [Gauss_horiz_constrained_param_0];
	ld.param.u64 	%rd2, [Gauss_horiz_constrained_param_1];
	ld.param.u32 	%r29, [Gauss_horiz_constrained_param_2];
	ld.param.u32 	%r36, [Gauss_horiz_constrained_param_3];
	ld.param.u32 	%r30, [Gauss_horiz_constrained_param_4];
	ld.param.u32 	%r31, [Gauss_horiz_constrained_param_5];
	ld.param.u32 	%r32, [Gauss_horiz_constrained_param_6];
	ld.param.u32 	%r33, [Gauss_horiz_constrained_param_7];
	ld.param.u32 	%r34, [Gauss_horiz_constrained_param_8];
	ld.param.u32 	%r35, [Gauss_horiz_constrained_param_9];
	cvta.to.global.u64 	%rd1, %rd3;
	mov.u32 	%r37, %ctaid.x;
	mov.u32 	%r38, %ntid.x;
	mul.lo.s32 	%r1, %r37, %r38;
	mov.u32 	%r2, %tid.x;
	add.s32 	%r3, %r1, %r2;
	mov.u32 	%r39, %ctaid.y;
	mov.u32 	%r40, %ntid.y;
	mov.u32 	%r41, %tid.y;
	mad.lo.s32 	%r4, %r39, %r40, %r41;
	setp.ge.s32 	%p1, %r4, %r36;
	setp.ge.s32 	%p2, %r3, %r29;
	or.pred  	%p3, %p2, %p1;
	@%p3 bra 	$L__BB2_18;
	setp.ge.s32 	%p4, %r4, %r30;
	setp.le.s32 	%p5, %r4, %r31;
	setp.ge.s32 	%p6, %r3, %r32;
	and.pred  	%p7, %p4, %p6;
	and.pred  	%p8, %p7, %p5;
	setp.le.s32 	%p9, %r3, %r33;
	and.pred  	%p10, %p8, %p9;
	@%p10 bra 	$L__BB2_16;
	ld.const.u32 	%r201, [filter+80];
	setp.lt.s32 	%p11, %r201, 2;
	mov.f32 	%f74, 0f00000000;
	@%p11 bra 	$L__BB2_15;
	add.s32 	%r6, %r29, -1;
	mul.lo.s32 	%r7, %r34, %r4;
	add.s32 	%r8, %r201, -1;
	add.s32 	%r43, %r201, -2;
	and.b32  	%r9, %r8, 7;
	setp.lt.u32 	%p12, %r43, 7;
	mov.f32 	%f74, 0f00000000;
	@%p12 bra 	$L__BB2_7;
	add.s32 	%r199, %r201, -4;
	sub.s32 	%r44, %r3, %r201;
	add.s32 	%r198, %r44, 4;
	add.s32 	%r45, %r2, %r201;
	add.s32 	%r197, %r45, %r1;
	and.b32  	%r46, %r8, -8;
	neg.s32 	%r196, %r46;
	mov.f32 	%f74, 0f00000000;
	mov.u64 	%rd11, filter;
$L__BB2_5:
	.pragma "nounroll";
	add.s32 	%r47, %r199, 3;
	add.s32 	%r48, %r198, -3;
	max.s32 	%r49, %r48, 0;
	add.s32 	%r50, %r197, -1;
	min.s32 	%r51, %r50, %r6;
	add.s32 	%r52, %r49, %r7;
	cvt.s64.s32 	%rd6, %r52;
	add.s64 	%rd7, %rd1, %rd6;
	ld.global.u8 	%r53, [%rd7];
	add.s32 	%r54, %r51, %r7;
	cvt.s64.s32 	%rd8, %r54;
	add.s64 	%rd9, %rd1, %rd8;
	ld.global.u8 	%r55, [%rd9];
	add.s32 	%r56, %r55, %r53;
	cvt.rn.f32.u32 	%f17, %r56;
	mul.wide.u32 	%rd10, %r47, 4;
	add.s64 	%rd12, %rd11, %rd10;
	ld.const.f32 	%f18, [%rd12];
	fma.rn.f32 	%f19, %f18, %f17, %f74;
	add.s32 	%r57, %r199, 2;
	add.s32 	%r58, %r198, -2;
	max.s32 	%r59, %r58, 0;
	add.s32 	%r60, %r197, -2;
	min.s32 	%r61, %r60, %r6;
	add.s32 	%r62, %r59, %r7;
	cvt.s64.s32 	%rd13, %r62;
	add.s64 	%rd14, %rd1, %rd13;
	ld.global.u8 	%r63, [%rd14];
	add.s32 	%r64, %r61, %r7;
	cvt.s64.s32 	%rd15, %r64;
	add.s64 	%rd16, %rd1, %rd15;
	ld.global.u8 	%r65, [%rd16];
	add.s32 	%r66, %r65, %r63;
	cvt.rn.f32.u32 	%f20, %r66;
	mul.wide.u32 	%rd17, %r57, 4;
	add.s64 	%rd18, %rd11, %rd17;
	ld.const.f32 	%f21, [%rd18];
	fma.rn.f32 	%f22, %f21, %f20, %f19;
	add.s32 	%r67, %r199, 1;
	add.s32 	%r68, %r198, -1;
	max.s32 	%r69, %r68, 0;
	add.s32 	%r70, %r197, -3;
	min.s32 	%r71, %r70, %r6;
	add.s32 	%r72, %r69, %r7;
	cvt.s64.s32 	%rd19, %r72;
	add.s64 	%rd20, %rd1, %rd19;
	ld.global.u8 	%r73, [%rd20];
	add.s32 	%r74, %r71, %r7;
	cvt.s64.s32 	%rd21, %r74;
	add.s64 	%rd22, %rd1, %rd21;
	ld.global.u8 	%r75, [%rd22];
	add.s32 	%r76, %r75, %r73;
	cvt.rn.f32.u32 	%f23, %r76;
	mul.wide.u32 	%rd23, %r67, 4;
	add.s64 	%rd24, %rd11, %rd23;
	ld.const.f32 	%f24, [%rd24];
	fma.rn.f32 	%f25, %f24, %f23, %f22;
	add.s32 	%r77, %r199, -4;
	add.s32 	%r78, %r198, 4;
	max.s32 	%r79, %r198, 0;
	add.s32 	%r80, %r197, -4;
	min.s32 	%r81, %r80, %r6;
	add.s32 	%r82, %r79, %r7;
	cvt.s64.s32 	%rd25, %r82;
	add.s64 	%rd26, %rd1, %rd25;
	ld.global.u8 	%r83, [%rd26];
	add.s32 	%r84, %r81, %r7;
	cvt.s64.s32 	%rd27, %r84;
	add.s64 	%rd28, %rd1, %rd27;
	ld.global.u8 	%r85, [%rd28];
	add.s32 	%r86, %r85, %r83;
	cvt.rn.f32.u32 	%f26, %r86;
	mul.wide.u32 	%rd29, %r199, 4;
	add.s64 	%rd30, %rd11, %rd29;
	ld.const.f32 	%f27, [%rd30];
	fma.rn.f32 	%f28, %f27, %f26, %f25;
	add.s32 	%r87, %r199, -1;
	add.s32 	%r88, %r198, 1;
	max.s32 	%r89, %r88, 0;
	add.s32 	%r90, %r197, -5;
	min.s32 	%r91, %r90, %r6;
	add.s32 	%r92, %r89, %r7;
	cvt.s64.s32 	%rd31, %r92;
	add.s64 	%rd32, %rd1, %rd31;
	ld.global.u8 	%r93, [%rd32];
	add.s32 	%r94, %r91, %r7;
	cvt.s64.s32 	%rd33, %r94;
	add.s64 	%rd34, %rd1, %rd33;
	ld.global.u8 	%r95, [%rd34];
	add.s32 	%r96, %r95, %r93;
	cvt.rn.f32.u32 	%f29, %r96;
	mul.wide.u32 	%rd35, %r87, 4;
	add.s64 	%rd36, %rd11, %rd35;
	ld.const.f32 	%f30, [%rd36];
	fma.rn.f32 	%f31, %f30, %f29, %f28;
	add.s32 	%r97, %r199, -2;
	add.s32 	%r98, %r198, 2;
	max.s32 	%r99, %r98, 0;
	add.s32 	%r100, %r197, -6;
	min.s32 	%r101, %r100, %r6;
	add.s32 	%r102, %r99, %r7;
	cvt.s64.s32 	%rd37, %r102;
	add.s64 	%rd38, %rd1, %rd37;
	ld.global.u8 	%r103, [%rd38];
	add.s32 	%r104, %r101, %r7;
	cvt.s64.s32 	%rd39, %r104;
	add.s64 	%rd40, %rd1, %rd39;
	ld.global.u8 	%r105, [%rd40];
	add.s32 	%r106, %r105, %r103;
	cvt.rn.f32.u32 	%f32, %r106;
	mul.wide.u32 	%rd41, %r97, 4;
	add.s64 	%rd42, %rd11, %rd41;
	ld.const.f32 	%f33, [%rd42];
	fma.rn.f32 	%f34, %f33, %f32, %f31;
	add.s32 	%r107, %r199, -3;
	add.s32 	%r108, %r198, 3;
	max.s32 	%r109, %r108, 0;
	add.s32 	%r110, %r197, -7;
	min.s32 	%r111, %r110, %r6;
	add.s32 	%r112, %r109, %r7;
	cvt.s64.s32 	%rd43, %r112;
	add.s64 	%rd44, %rd1, %rd43;
	ld.global.u8 	%r113, [%rd44];
	add.s32 	%r114, %r111, %r7;
	cvt.s64.s32 	%rd45, %r114;
	add.s64 	%rd46, %rd1, %rd45;
	ld.global.u8 	%r115, [%rd46];
	add.s32 	%r116, %r115, %r113;
	cvt.rn.f32.u32 	%f35, %r116;
	mul.wide.u32 	%rd47, %r107, 4;
	add.s64 	%rd48, %rd11, %rd47;
	ld.const.f32 	%f36, [%rd48];
	fma.rn.f32 	%f37, %f36, %f35, %f34;
	max.s32 	%r117, %r78, 0;
	add.s32 	%r197, %r197, -8;
	min.s32 	%r118, %r197, %r6;
	add.s32 	%r119, %r117, %r7;
	cvt.s64.s32 	%rd49, %r119;
	add.s64 	%rd50, %rd1, %rd49;
	ld.global.u8 	%r120, [%rd50];
	add.s32 	%r121, %r118, %r7;
	cvt.s64.s32 	%rd51, %r121;
	add.s64 	%rd52, %rd1, %rd51;
	ld.global.u8 	%r122, [%rd52];
	add.s32 	%r123, %r122, %r120;
	cvt.rn.f32.u32 	%f38, %r123;
	mul.wide.u32 	%rd53, %r77, 4;
	add.s64 	%rd54, %rd11, %rd53;
	ld.const.f32 	%f39, [%rd54];
	fma.rn.f32 	%f74, %f39, %f38, %f37;
	add.s32 	%r199, %r199, -8;
	add.s32 	%r198, %r198, 8;
	add.s32 	%r196, %r196, 8;
	setp.ne.s32 	%p13, %r196, 0;
	@%p13 bra 	$L__BB2_5;
	add.s32 	%r201, %r199, 4;
$L__BB2_7:
	setp.eq.s32 	%p14, %r9, 0;
	@%p14 bra 	$L__BB2_15;
	and.b32  	%r24, %r8, 3;
	setp.lt.u32 	%p15, %r9, 4;
	@%p15 bra 	$L__BB2_10;
	add.s32 	%r124, %r201, -1;
	sub.s32 	%r125, %r3, %r124;
	max.s32 	%r126, %r125, 0;
	add.s32 	%r127, %r124, %r3;
	min.s32 	%r128, %r127, %r6;
	add.s32 	%r129, %r126, %r7;
	cvt.s64.s32 	%rd55, %r129;
	add.s64 	%rd56, %rd1, %rd55;
	ld.global.u8 	%r130, [%rd56];
	add.s32 	%r131, %r128, %r7;
	cvt.s64.s32 	%rd57, %r131;
	add.s64 	%rd58, %rd1, %rd57;
	ld.global.u8 	%r132, [%rd58];
	add.s32 	%r133, %r132, %r130;
	cvt.rn.f32.u32 	%f41, %r133;
	mul.wide.u32 	%rd59, %r124, 4;
	mov.u64 	%rd60, filter;
	add.s64 	%rd61, %rd60, %rd59;
	ld.const.f32 	%f42, [%rd61];
	fma.rn.f32 	%f43, %f42, %f41, %f74;
	add.s32 	%r134, %r201, -2;
	sub.s32 	%r135, %r3, %r134;
	max.s32 	%r136, %r135, 0;
	add.s32 	%r137, %r127, -1;
	min.s32 	%r138, %r137, %r6;
	add.s32 	%r139, %r136, %r7;
	cvt.s64.s32 	%rd62, %r139;
	add.s64 	%rd63, %rd1, %rd62;
	ld.global.u8 	%r140, [%rd63];
	add.s32 	%r141, %r138, %r7;
	cvt.s64.s32 	%rd64, %r141;
	add.s64 	%rd65, %rd1, %rd64;
	ld.global.u8 	%r142, [%rd65];
	add.s32 	%r143, %r142, %r140;
	cvt.rn.f32.u32 	%f44, %r143;
	mul.wide.u32 	%rd66, %r134, 4;
	add.s64 	%rd67, %rd60, %rd66;
	ld.const.f32 	%f45, [%rd67];
	fma.rn.f32 	%f46, %f45, %f44, %f43;
	add.s32 	%r144, %r201, -3;
	sub.s32 	%r145, %r3, %r144;
	max.s32 	%r146, %r145, 0;
	add.s32 	%r147, %r127, -2;
	min.s32 	%r148, %r147, %r6;
	add.s32 	%r149, %r146, %r7;
	cvt.s64.s32 	%rd68, %r149;
	add.s64 	%rd69, %rd1, %rd68;
	ld.global.u8 	%r150, [%rd69];
	add.s32 	%r151, %r148, %r7;
	cvt.s64.s32 	%rd70, %r151;
	add.s64 	%rd71, %rd1, %rd70;
	ld.global.u8 	%r152, [%rd71];
	add.s32 	%r153, %r152, %r150;
	cvt.rn.f32.u32 	%f47, %r153;
	mul.wide.u32 	%rd72, %r144, 4;
	add.s64 	%rd73, %rd60, %rd72;
	ld.const.f32 	%f48, [%rd73];
	fma.rn.f32 	%f49, %f48, %f47, %f46;
	add.s32 	%r201, %r201, -4;
	sub.s32 	%r154, %r3, %r201;
	max.s32 	%r155, %r154, 0;
	add.s32 	%r156, %r127, -3;
	min.s32 	%r157, %r156, %r6;
	add.s32 	%r158, %r155, %r7;
	cvt.s64.s32 	%rd74, %r158;
	add.s64 	%rd75, %rd1, %rd74;
	ld.global.u8 	%r159, [%rd75];
	add.s32 	%r160, %r157, %r7;
	cvt.s64.s32 	%rd76, %r160;
	add.s64 	%rd77, %rd1, %rd76;
	ld.global.u8 	%r161, [%rd77];
	add.s32 	%r162, %r161, %r159;
	cvt.rn.f32.u32 	%f50, %r162;
	mul.wide.u32 	%rd78, %r201, 4;
	add.s64 	%rd79, %rd60, %rd78;
	ld.const.f32 	%f51, [%rd79];
	fma.rn.f32 	%f74, %f51, %f50, %f49;
$L__BB2_10:
	setp.eq.s32 	%p16, %r24, 0;
	@%p16 bra 	$L__BB2_15;
	setp.eq.s32 	%p17, %r24, 1;
	@%p17 bra 	$L__BB2_13;
	add.s32 	%r163, %r201, -1;
	sub.s32 	%r164, %r3, %r163;
	max.s32 	%r165, %r164, 0;
	add.s32 	%r166, %r163, %r3;
	min.s32 	%r167, %r166, %r6;
	add.s32 	%r168, %r165, %r7;
	cvt.s64.s32 	%rd80, %r168;
	add.s64 	%rd81, %rd1, %rd80;
	ld.global.u8 	%r169, [%rd81];
	add.s32 	%r170, %r167, %r7;
	cvt.s64.s32 	%rd82, %r170;
	add.s64 	%rd83, %rd1, %rd82;
	ld.global.u8 	%r171, [%rd83];
	add.s32 	%r172, %r171, %r169;
	cvt.rn.f32.u32 	%f53, %r172;
	mul.wide.u32 	%rd84, %r163, 4;
	mov.u64 	%rd85, filter;
	add.s64 	%rd86, %rd85, %rd84;
	ld.const.f32 	%f54, [%rd86];
	fma.rn.f32 	%f55, %f54, %f53, %f74;
	add.s32 	%r201, %r201, -2;
	sub.s32 	%r173, %r3, %r201;
	max.s32 	%r174, %r173, 0;
	add.s32 	%r175, %r166, -1;
	min.s32 	%r176, %r175, %r6;
	add.s32 	%r177, %r174, %r7;
	cvt.s64.s32 	%rd87, %r177;
	add.s64 	%rd88, %rd1, %rd87;
	ld.global.u8 	%r178, [%rd88];
	add.s32 	%r179, %r176, %r7;
	cvt.s64.s32 	%rd89, %r179;
	add.s64 	%rd90, %rd1, %rd89;
	ld.global.u8 	%r180, [%rd90];
	add.s32 	%r181, %r180, %r178;
	cvt.rn.f32.u32 	%f56, %r181;
	mul.wide.u32 	%rd91, %r201, 4;
	add.s64 	%rd92, %rd85, %rd91;
	ld.const.f32 	%f57, [%rd92];
	fma.rn.f32 	%f74, %f57, %f56, %f55;
$L__BB2_13:
	and.b32  	%r182, %r8, 1;
	setp.eq.b32 	%p18, %r182, 1;
	not.pred 	%p19, %p18;
	@%p19 bra 	$L__BB2_15;
	add.s32 	%r183, %r201, -1;
	sub.s32 	%r184, %r3, %r183;
	max.s32 	%r185, %r184, 0;
	add.s32 	%r186, %r183, %r3;
	min.s32 	%r187, %r186, %r6;
	add.s32 	%r188, %r185, %r7;
	cvt.s64.s32 	%rd93, %r188;
	add.s64 	%rd94, %rd1, %rd93;
	ld.global.u8 	%r189, [%rd94];
	add.s32 	%r190, %r187, %r7;
	cvt.s64.s32 	%rd95, %r190;
	add.s64 	%rd96, %rd1, %rd95;
	ld.global.u8 	%r191, [%rd96];
	add.s32 	%r192, %r191, %r189;
	cvt.rn.f32.u32 	%f58, %r192;
	mul.wide.u32 	%rd97, %r183, 4;
	mov.u64 	%rd98, filter;
	add.s64 	%rd99, %rd98, %rd97;
	ld.const.f32 	%f59, [%rd99];
	fma.rn.f32 	%f74, %f59, %f58, %f74;
$L__BB2_15:
	mad.lo.s32 	%r193, %r34, %r4, %r3;
	cvt.s64.s32 	%rd100, %r193;
	add.s64 	%rd101, %rd1, %rd100;
	ld.global.u8 	%rs4, [%rd101];
	cvt.rn.f32.u16 	%f60, %rs4;
	ld.const.f32 	%f61, [filter];
	fma.rn.f32 	%f62, %f61, %f60, %f74;
	mov.f32 	%f63, 0f3F000000;
	copysign.f32 	%f64, %f62, %f63;
	add.rz.f32 	%f65, %f62, %f64;
	cvt.rzi.f32.f32 	%f66, %f65;
	cvt.rzi.u32.f32 	%r194, %f66;
	cvt.u16.u32 	%rs5, %r194;
	bra.uni 	$L__BB2_17;
$L__BB2_16:
	mad.lo.s32 	%r42, %r35, %r4, %r3;
	cvt.s64.s32 	%rd4, %r42;
	add.s64 	%rd5, %rd1, %rd4;
	ld.global.u8 	%rs5, [%rd5];
$L__BB2_17:
	mad.lo.s32 	%r195, %r35, %r4, %r3;
	cvt.s64.s32 	%rd102, %r195;
	cvta.to.global.u64 	%rd103, %rd2;
	add.s64 	%rd104, %rd103, %rd102;
	st.global.u8 	[%rd104], %rs5;
$L__BB2_18:
	ret;

}
	// .globl	Gauss_vert_constrained
.visible .entry Gauss_vert_constrained(
	.param .u64 .ptr .align 1 Gauss_vert_constrained_param_0,
	.param .u64 .ptr .align 1 Gauss_vert_constrained_param_1,
	.param .u32 Gauss_vert_constrained_param_2,
	.param .u32 Gauss_vert_constrained_param_3,
	.param .u32 Gauss_vert_constrained_param_4,
	.param .u32 Gauss_vert_constrained_param_5,
	.param .u32 Gauss_vert_constrained_param_6,
	.param .u32 Gauss_vert_constrained_param_7,
	.param .u32 Gauss_vert_constrained_param_8,
	.param .u32 Gauss_vert_constrained_param_9
)
{
	.reg .pred 	%p<20>;
	.reg .b16 	%rs<6>;
	.reg .b32 	%r<202>;
	.reg .b32 	%f<75>;
	.reg .b64 	%rd<105>;

	ld.param.u64 	%rd3, [Gauss_vert_constrained_param_0];
	ld.param.u64 	%rd2, [Gauss_vert_constrained_param_1];
	ld.param.u32 	%r35, [Gauss_vert_constrained_param_2];
	ld.param.u32 	%r28, [Gauss_vert_constrained_param_3];
	ld.param.u32 	%r29, [Gauss_vert_constrained_param_4];
	ld.param.u32 	%r30, [Gauss_vert_constrained_param_5];
	ld.param.u32 	%r31, [Gauss_vert_constrained_param_6];
	ld.param.u32 	%r32, [Gauss_vert_constrained_param_7];
	ld.param.u32 	%r33, [Gauss_vert_constrained_param_8];
	ld.param.u32 	%r34, [Gauss_vert_constrained_param_9];
	cvta.to.global.u64 	%rd1, %rd3;
	mov.u32 	%r36, %ctaid.x;
	mov.u32 	%r37, %ntid.x;
	mov.u32 	%r38, %tid.x;
	mad.lo.s32 	%r1, %r36, %r37, %r38;
	mov.u32 	%r39, %ctaid.y;
	mov.u32 	%r40, %ntid.y;
	mul.lo.s32 	%r2, %r39, %r40;
	mov.u32 	%r3, %tid.y;
	add.s32 	%r4, %r2, %r3;
	setp.ge.s32 	%p1, %r4, %r28;
	setp.ge.s32 	%p2, %r1, %r35;
	or.pred  	%p3, %p2, %p1;
	@%p3 bra 	$L__BB3_18;
	setp.ge.s32 	%p4, %r4, %r29;
	setp.le.s32 	%p5, %r4, %r30;
	setp.ge.s32 	%p6, %r1, %r31;
	and.pred  	%p7, %p4, %p6;
	and.pred  	%p8, %p7, %p5;
	setp.le.s32 	%p9, %r1, %r32;
	and.pred  	%p10, %p8, %p9;
	@%p10 bra 	$L__BB3_16;
	ld.const.u32 	%r200, [filter+80];
	setp.lt.s32 	%p11, %r200, 2;
	mov.f32 	%f74, 0f00000000;
	@%p11 bra 	$L__BB3_15;
	add.s32 	%r6, %r28, -1;
	add.s32 	%r7, %r200, -1;
	add.s32 	%r42, %r200, -2;
	and.b32  	%r8, %r7, 7;
	setp.lt.u32 	%p12, %r42, 7;
	mov.f32 	%f74, 0f00000000;
	@%p12 bra 	$L__BB3_7;
	add.s32 	%r198, %r200, -4;
	sub.s32 	%r43, %r4, %r200;
	add.s32 	%r197, %r43, 4;
	add.s32 	%r44, %r3, %r200;
	add.s32 	%r196, %r44, %r2;
	and.b32  	%r45, %r7, -8;
	neg.s32 	%r195, %r45;
	mov.f32 	%f74, 0f00000000;
	mov.u64 	%rd11, filter;
$L__BB3_5:
	.pragma "nounroll";
	add.s32 	%r46, %r198, 3;
	add.s32 	%r47, %r197, -3;
	max.s32 	%r48, %r47, 0;
	add.s32 	%r49, %r196, -1;
	min.s32 	%r50, %r49, %r6;
	mad.lo.s32 	%r51, %r48, %r33, %r1;
	cvt.s64.s32 	%rd6, %r51;
	add.s64 	%rd7, %rd1, %rd6;
	ld.global.u8 	%r52, [%rd7];
	mad.lo.s32 	%r53, %r50, %r33, %r1;
	cvt.s64.s32 	%rd8, %r53;
	add.s64 	%rd9, %rd1, %rd8;
	ld.global.u8 	%r54, [%rd9];
	add.s32 	%r55, %r54, %r52;
	cvt.rn.f32.u32 	%f17, %r55;
	mul.wide.u32 	%rd10, %r46, 4;
	add.s64 	%rd12, %rd11, %rd10;
	ld.const.f32 	%f18, [%rd12];
	fma.rn.f32 	%f19, %f18, %f17, %f74;
	add.s32 	%r56, %r198, 2;
	add.s32 	%r57, %r197, -2;
	max.s32 	%r58, %r57, 0;
	add.s32 	%r59, %r196, -2;
	min.s32 	%r60, %r59, %r6;
	mad.lo.s32 	%r61, %r58, %r33, %r1;
	cvt.s64.s32 	%rd13, %r61;
	add.s64 	%rd14, %rd1, %rd13;
	ld.global.u8 	%r62, [%rd14];
	mad.lo.s32 	%r63, %r60, %r33, %r1;
	cvt.s64.s32 	%rd15, %r63;
	add.s64 	%rd16, %rd1, %rd15;
	ld.global.u8 	%r64, [%rd16];
	add.s32 	%r65, %r64, %r62;
	cvt.rn.f32.u32 	%f20, %r65;
	mul.wide.u32 	%rd17, %r56, 4;
	add.s64 	%rd18, %rd11, %rd17;
	ld.const.f32 	%f21, [%rd18];
	fma.rn.f32 	%f22, %f21, %f20, %f19;
	add.s32 	%r66, %r198, 1;
	add.s32 	%r67, %r197, -1;
	max.s32 	%r68, %r67, 0;
	add.s32 	%r69, %r196, -3;
	min.s32 	%r70, %r69, %r6;
	mad.lo.s32 	%r71, %r68, %r33, %r1;
	cvt.s64.s32 	%rd19, %r71;
	add.s64 	%rd20, %rd1, %rd19;
	ld.global.u8 	%r72, [%rd20];
	mad.lo.s32 	%r73, %r70, %r33, %r1;
	cvt.s64.s32 	%rd21, %r73;
	add.s64 	%rd22, %rd1, %rd21;
	ld.global.u8 	%r74, [%rd22];
	add.s32 	%r75, %r74, %r72;
	cvt.rn.f32.u32 	%f23, %r75;
	mul.wide.u32 	%rd23, %r66, 4;
	add.s64 	%rd24, %rd11, %rd23;
	ld.const.f32 	%f24, [%rd24];
	fma.rn.f32 	%f25, %f24, %f23, %f22;
	add.s32 	%r76, %r198, -4;
	add.s32 	%r77, %r197, 4;
	max.s32 	%r78, %r197, 0;
	add.s32 	%r79, %r196, -4;
	min.s32 	%r80, %r79, %r6;
	mad.lo.s32 	%r81, %r78, %r33, %r1;
	cvt.s64.s32 	%rd25, %r81;
	add.s64 	%rd26, %rd1, %rd25;
	ld.global.u8 	%r82, [%rd26];
	mad.lo.s32 	%r83, %r80, %r33, %r1;
	cvt.s64.s32 	%rd27, %r83;
	add.s64 	%rd28, %rd1, %rd27;
	ld.global.u8 	%r84, [%rd28];
	add.s32 	%r85, %r84, %r82;
	cvt.rn.f32.u32 	%f26, %r85;
	mul.wide.u32 	%rd29, %r198, 4;
	add.s64 	%rd30, %rd11, %rd29;
	ld.const.f32 	%f27, [%rd30];
	fma.rn.f32 	%f28, %f27, %f26, %f25;
	add.s32 	%r86, %r198, -1;
	add.s32 	%r87, %r197, 1;
	max.s32 	%r88, %r87, 0;
	add.s32 	%r89, %r196, -5;
	min.s32 	%r90, %r89, %r6;
	mad.lo.s32 	%r91, %r88, %r33, %r1;
	cvt.s64.s32 	%rd31, %r91;
	add.s64 	%rd32, %rd1, %rd31;
	ld.global.u8 	%r92, [%rd32];
	mad.lo.s32 	%r93, %r90, %r33, %r1;
	cvt.s64.s32 	%rd33, %r93;
	add.s64 	%rd34, %rd1, %rd33;
	ld.global.u8 	%r94, [%rd34];
	add.s32 	%r95, %r94, %r92;
	cvt.rn.f32.u32 	%f29, %r95;
	mul.wide.u32 	%rd35, %r86, 4;
	add.s64 	%rd36, %rd11, %rd35;
	ld.const.f32 	%f30, [%rd36];
	fma.rn.f32 	%f31, %f30, %f29, %f28;
	add.s32 	%r96, %r198, -2;
	add.s32 	%r97, %r197, 2;
	max.s32 	%r98, %r97, 0;
	add.s32 	%r99, %r196, -6;
	min.s32 	%r100, %r99, %r6;
	mad.lo.s32 	%r101, %r98, %r33, %r1;
	cvt.s64.s32 	%rd37, %r101;
	add.s64 	%rd38, %rd1, %rd37;
	ld.global.u8 	%r102, [%rd38];
	mad.lo.s32 	%r103, %r100, %r33, %r1;
	cvt.s64.s32 	%rd39, %r103;
	add.s64 	%rd40, %rd1, %rd39;
	ld.global.u8 	%r104, [%rd40];
	add.s32 	%r105, %r104, %r102;
	cvt.rn.f32.u32 	%f32, %r105;
	mul.wide.u32 	%rd41, %r96, 4;
	add.s64 	%rd42, %rd11, %rd41;
	ld.const.f32 	%f33, [%rd42];
	fma.rn.f32 	%f34, %f33, %f32, %f31;
	add.s32 	%r106, %r198, -3;
	add.s32 	%r107, %r197, 3;
	max.s32 	%r108, %r107, 0;
	add.s32 	%r109, %r196, -7;
	min.s32 	%r110, %r109, %r6;
	mad.lo.s32 	%r111, %r108, %r33, %r1;
	cvt.s64.s32 	%rd43, %r111;
	add.s64 	%rd44, %rd1, %rd43;
	ld.global.u8 	%r112, [%rd44];
	mad.lo.s32 	%r113, %r110, %r33, %r1;
	cvt.s64.s32 	%rd45, %r113;
	add.s64 	%rd46, %rd1, %rd45;
	ld.global.u8 	%r114, [%rd46];
	add.s32 	%r115, %r114, %r112;
	cvt.rn.f32.u32 	%f35, %r115;
	mul.wide.u32 	%rd47, %r106, 4;
	add.s64 	%rd48, %rd11, %rd47;
	ld.const.f32 	%f36, [%rd48];
	fma.rn.f32 	%f37, %f36, %f35, %f34;
	max.s32 	%r116, %r77, 0;
	add.s32 	%r196, %r196, -8;
	min.s32 	%r117, %r196, %r6;
	mad.lo.s32 	%r118, %r116, %r33, %r1;
	cvt.s64.s32 	%rd49, %r118;
	add.s64 	%rd50, %rd1, %rd49;
	ld.global.u8 	%r119, [%rd50];
	mad.lo.s32 	%r120, %r117, %r33, %r1;
	cvt.s64.s32 	%rd51, %r120;
	add.s64 	%rd52, %rd1, %rd51;
	ld.global.u8 	%r121, [%rd52];
	add.s32 	%r122, %r121, %r119;
	cvt.rn.f32.u32 	%f38, %r122;
	mul.wide.u32 	%rd53, %r76, 4;
	add.s64 	%rd54, %rd11, %rd53;
	ld.const.f32 	%f39, [%rd54];
	fma.rn.f32 	%f74, %f39, %f38, %f37;
	add.s32 	%r198, %r198, -8;
	add.s32 	%r197, %r197, 8;
	add.s32 	%r195, %r195, 8;
	setp.ne.s32 	%p13, %r195, 0;
	@%p13 bra 	$L__BB3_5;
	add.s32 	%r200, %r198, 4;
$L__BB3_7:
	setp.eq.s32 	%p14, %r8, 0;
	@%p14 bra 	$L__BB3_15;
	and.b32  	%r23, %r7, 3;
	setp.lt.u32 	%p15, %r8, 4;
	@%p15 bra 	$L__BB3_10;
	add.s32 	%r123, %r200, -1;
	sub.s32 	%r124, %r4, %r123;
	max.s32 	%r125, %r124, 0;
	add.s32 	%r126, %r123, %r4;
	min.s32 	%r127, %r126, %r6;
	mad.lo.s32 	%r128, %r125, %r33, %r1;
	cvt.s64.s32 	%rd55, %r128;
	add.s64 	%rd56, %rd1, %rd55;
	ld.global.u8 	%r129, [%rd56];
	mad.lo.s32 	%r130, %r127, %r33, %r1;
	cvt.s64.s32 	%rd57, %r130;
	add.s64 	%rd58, %rd1, %rd57;
	ld.global.u8 	%r131, [%rd58];
	add.s32 	%r132, %r131, %r129;
	cvt.rn.f32.u32 	%f41, %r132;
	mul.wide.u32 	%rd59, %r123, 4;
	mov.u64 	%rd60, filter;
	add.s64 	%rd61, %rd60, %rd59;
	ld.const.f32 	%f42, [%rd61];
	fma.rn.f32 	%f43, %f42, %f41, %f74;
	add.s32 	%r133, %r200, -2;
	sub.s32 	%r134, %r4, %r133;
	max.s32 	%r135, %r134, 0;
	add.s32 	%r136, %r126, -1;
	min.s32 	%r137, %r136, %r6;
	mad.lo.s32 	%r138, %r135, %r33, %r1;
	cvt.s64.s32 	%rd62, %r138;
	add.s64 	%rd63, %rd1, %rd62;
	ld.global.u8 	%r139, [%rd63];
	mad.lo.s32 	%r140, %r137, %r33, %r1;
	cvt.s64.s32 	%rd64, %r140;
	add.s64 	%rd65, %rd1, %rd64;
	ld.global.u8 	%r141, [%rd65];
	add.s32 	%r142, %r141, %r139;
	cvt.rn.f32.u32 	%f44, %r142;
	mul.wide.u32 	%rd66, %r133, 4;
	add.s64 	%rd67, %rd60, %rd66;
	ld.const.f32 	%f45, [%rd67];
	fma.rn.f32 	%f46, %f45, %f44, %f43;
	add.s32 	%r143, %r200, -3;
	sub.s32 	%r144, %r4, %r143;
	max.s32 	%r145, %r144, 0;
	add.s32 	%r146, %r126, -2;
	min.s32 	%r147, %r146, %r6;
	mad.lo.s32 	%r148, %r145, %r33, %r1;
	cvt.s64.s32 	%rd68, %r148;
	add.s64 	%rd69, %rd1, %rd68;
	ld.global.u8 	%r149, [%rd69];
	mad.lo.s32 	%r150, %r147, %r33, %r1;
	cvt.s64.s32 	%rd70, %r150;
	add.s64 	%rd71, %rd1, %rd70;
	ld.global.u8 	%r151, [%rd71];
	add.s32 	%r152, %r151, %r149;
	cvt.rn.f32.u32 	%f47, %r152;
	mul.wide.u32 	%rd72, %r143, 4;
	add.s64 	%rd73, %rd60, %rd72;
	ld.const.f32 	%f48, [%rd73];
	fma.rn.f32 	%f49, %f48, %f47, %f46;
	add.s32 	%r200, %r200, -4;
	sub.s32 	%r153, %r4, %r200;
	max.s32 	%r154, %r153, 0;
	add.s32 	%r155, %r126, -3;
	min.s32 	%r156, %r155, %r6;
	mad.lo.s32 	%r157, %r154, %r33, %r1;
	cvt.s64.s32 	%rd74, %r157;
	add.s64 	%rd75, %rd1, %rd74;
	ld.global.u8 	%r158, [%rd75];
	mad.lo.s32 	%r159, %r156, %r33, %r1;
	cvt.s64.s32 	%rd76, %r159;
	add.s64 	%rd77, %rd1, %rd76;
	ld.global.u8 	%r160, [%rd77];
	add.s32 	%r161, %r160, %r158;
	cvt.rn.f32.u32 	%f50, %r161;
	mul.wide.u32 	%rd78, %r200, 4;
	add.s64 	%rd79, %rd60, %rd78;
	ld.const.f32 	%f51, [%rd79];
	fma.rn.f32 	%f74, %f51, %f50, %f49;
$L__BB3_10:
	setp.eq.s32 	%p16, %r23, 0;
	@%p16 bra 	$L__BB3_15;
	setp.eq.s32 	%p17, %r23, 1;
	@%p17 bra 	$L__BB3_13;
	add.s32 	%r162, %r200, -1;
	sub.s32 	%r163, %r4, %r162;
	max.s32 	%r164, %r163, 0;
	add.s32 	%r165, %r162, %r4;
	min.s32 	%r166, %r165, %r6;
	mad.lo.s32 	%r167, %r164, %r33, %r1;
	cvt.s64.s32 	%rd80, %r167;
	add.s64 	%rd81, %rd1, %rd80;
	ld.global.u8 	%r168, [%rd81];
	mad.lo.s32 	%r169, %r166, %r33, %r1;
	cvt.s64.s32 	%rd82, %r169;
	add.s64 	%rd83, %rd1, %rd82;
	ld.global.u8 	%r170, [%rd83];
	add.s32 	%r171, %r170, %r168;
	cvt.rn.f32.u32 	%f53, %r171;
	mul.wide.u32 	%rd84, %r162, 4;
	mov.u64 	%rd85, filter;
	add.s64 	%rd86, %rd85, %rd84;
	ld.const.f32 	%f54, [%rd86];
	fma.rn.f32 	%f55, %f54, %f53, %f74;
	add.s32 	%r200, %r200, -2;
	sub.s32 	%r172, %r4, %r200;
	max.s32 	%r173, %r172, 0;
	add.s32 	%r174, %r165, -1;
	min.s32 	%r175, %r174, %r6;
	mad.lo.s32 	%r176, %r173, %r33, %r1;
	cvt.s64.s32 	%rd87, %r176;
	add.s64 	%rd88, %rd1, %rd87;
	ld.global.u8 	%r177, [%rd88];
	mad.lo.s32 	%r178, %r175, %r33, %r1;
	cvt.s64.s32 	%rd89, %r178;
	add.s64 	%rd90, %rd1, %rd89;
	ld.global.u8 	%r179, [%rd90];
	add.s32 	%r180, %r179, %r177;
	cvt.rn.f32.u32 	%f56, %r180;
	mul.wide.u32 	%rd91, %r200, 4;
	add.s64 	%rd92, %rd85, %rd91;
	ld.const.f32 	%f57, [%rd92];
	fma.rn.f32 	%f74, %f57, %f56, %f55;
$L__BB3_13:
	and.b32  	%r181, %r7, 1;
	setp.eq.b32 	%p18, %r181, 1;
	not.pred 	%p19, %p18;
	@%p19 bra 	$L__BB3_15;
	add.s32 	%r182, %r200, -1;
	sub.s32 	%r183, %r4, %r182;
	max.s32 	%r184, %r183, 0;
	add.s32 	%r185, %r182, %r4;
	min.s32 	%r186, %r185, %r6;
	mad.lo.s32 	%r187, %r184, %r33, %r1;
	cvt.s64.s32 	%rd93, %r187;
	add.s64 	%rd94, %rd1, %rd93;
	ld.global.u8 	%r188, [%rd94];
	mad.lo.s32 	%r189, %r186, %r33, %r1;
	cvt.s64.s32 	%rd95, %r189;
	add.s64 	%rd96, %rd1, %rd95;
	ld.global.u8 	%r190, [%rd96];
	add.s32 	%r191, %r190, %r188;
	cvt.rn.f32.u32 	%f58, %r191;
	mul.wide.u32 	%rd97, %r182, 4;
	mov.u64 	%rd98, filter;
	add.s64 	%rd99, %rd98, %rd97;
	ld.const.f32 	%f59, [%rd99];
	fma.rn.f32 	%f74, %f59, %f58, %f74;
$L__BB3_15:
	mad.lo.s32 	%r192, %r33, %r4, %r1;
	cvt.s64.s32 	%rd100, %r192;
	add.s64 	%rd101, %rd1, %rd100;
	ld.global.u8 	%rs4, [%rd101];
	cvt.rn.f32.u16 	%f60, %rs4;
	ld.const.f32 	%f61, [filter];
	fma.rn.f32 	%f62, %f61, %f60, %f74;
	mov.f32 	%f63, 0f3F000000;
	copysign.f32 	%f64, %f62, %f63;
	add.rz.f32 	%f65, %f62, %f64;
	cvt.rzi.f32.f32 	%f66, %f65;
	cvt.rzi.u32.f32 	%r193, %f66;
	cvt.u16.u32 	%rs5, %r193;
	bra.uni 	$L__BB3_17;
$L__BB3_16:
	mad.lo.s32 	%r41, %r34, %r4, %r1;
	cvt.s64.s32 	%rd4, %r41;
	add.s64 	%rd5, %rd1, %rd4;
	ld.global.u8 	%rs5, [%rd5];
$L__BB3_17:
	mad.lo.s32 	%r194, %r34, %r4, %r1;
	cvt.s64.s32 	%rd102, %r194;
	cvta.to.global.u64 	%rd103, %rd2;
	add.s64 	%rd104, %rd103, %rd102;
	st.global.u8 	[%rd104], %rs5;
$L__BB3_18:
	ret;

}


// ===== COMPILED SASS (sm_100) =====

	.target	sm_100

	.elftype	@"ET_EXEC"


//--------------------- .note.nv.tkinfo           --------------------------
	.section	.note.nv.tkinfo,"",@"SHT_NOTE"
	.sectionflags	@"SHF_NOTE_NV_TKINFO"
	.tkinfo
        /*0018*/ 	.word	0x00000002
        /*0030*/ 	.string	""
        /*0030*/ 	.string	"ptxas"
        /*0030*/ 	.string	"Cuda compilation tools, release 13.0, V13.0.88"
        /*0030*/ 	.string	"Build cuda_13.0.r13.0/compiler.36424714_0"
        /*0030*/ 	.string	"-arch sm_100 -m 64 "



//--------------------- .note.nv.cuinfo           --------------------------
	.section	.note.nv.cuinfo,"",@"SHT_NOTE"
	.sectionflags	@"SHF_NOTE_NV_CUINFO"
        /*0018*/ 	.short	0x0002
        /*001a*/ 	.short	0x0064
        /*001c*/ 	.short	0x0082
	.zero		2


//--------------------- .nv.info                  --------------------------
	.section	.nv.info,"",@"SHT_CUDA_INFO"
	.align	4


	//----- nvinfo : EIATTR_REGCOUNT
	.align		4
        /*0000*/ 	.byte	0x04, 0x2f
        /*0002*/ 	.short	(.L_2 - .L_1)
	.align		4
.L_1:
        /*0004*/ 	.word	index@(Gauss_horiz)
        /*0008*/ 	.word	0x00000020


	//----- nvinfo : EIATTR_FRAME_SIZE
	.align		4
.L_2:
        /*000c*/ 	.byte	0x04, 0x11
        /*000e*/ 	.short	(.L_4 - .L_3)
	.align		4
.L_3:
        /*0010*/ 	.word	index@(Gauss_horiz)
        /*0014*/ 	.word	0x00000000


	//----- nvinfo : EIATTR_REGCOUNT
	.align		4
.L_4:
        /*0018*/ 	.byte	0x04, 0x2f
        /*001a*/ 	.short	(.L_6 - .L_5)
	.align		4
.L_5:
        /*001c*/ 	.word	index@(Gauss_vert)
        /*0020*/ 	.word	0x00000020


	//----- nvinfo : EIATTR_FRAME_SIZE
	.align		4
.L_6:
        /*0024*/ 	.byte	0x04, 0x11
        /*0026*/ 	.short	(.L_8 - .L_7)
	.align		4
.L_7:
        /*0028*/ 	.word	index@(Gauss_vert)
        /*002c*/ 	.word	0x00000000


	//----- nvinfo : EIATTR_REGCOUNT
	.align		4
.L_8:
        /*0030*/ 	.byte	0x04, 0x2f
        /*0032*/ 	.short	(.L_10 - .L_9)
	.align		4
.L_9:
        /*0034*/ 	.word	index@(Gauss_horiz_constrained)
        /*0038*/ 	.word	0x00000020


	//----- nvinfo : EIATTR_FRAME_SIZE
	.align		4
.L_10:
        /*003c*/ 	.byte	0x04, 0x11
        /*003e*/ 	.short	(.L_12 - .L_11)
	.align		4
.L_11:
        /*0040*/ 	.word	index@(Gauss_horiz_constrained)
        /*0044*/ 	.word	0x00000000


	//----- nvinfo : EIATTR_REGCOUNT
	.align		4
.L_12:
        /*0048*/ 	.byte	0x04, 0x2f
        /*004a*/ 	.short	(.L_14 - .L_13)
	.align		4
.L_13:
        /*004c*/ 	.word	index@(Gauss_vert_constrained)
        /*0050*/ 	.word	0x00000020


	//----- nvinfo : EIATTR_FRAME_SIZE
	.align		4
.L_14:
        /*0054*/ 	.byte	0x04, 0x11
        /*0056*/ 	.short	(.L_16 - .L_15)
	.align		4
.L_15:
        /*0058*/ 	.word	index@(Gauss_vert_constrained)
        /*005c*/ 	.word	0x00000000


	//----- nvinfo : EIATTR_MIN_STACK_SIZE
	.align		4
.L_16:
        /*0060*/ 	.byte	0x04, 0x12
        /*0062*/ 	.short	(.L_18 - .L_17)
	.align		4
.L_17:
        /*0064*/ 	.word	index@(Gauss_vert_constrained)
        /*0068*/ 	.word	0x00000000


	//----- nvinfo : EIATTR_MIN_STACK_SIZE
	.align		4
.L_18:
        /*006c*/ 	.byte	0x04, 0x12
        /*006e*/ 	.short	(.L_20 - .L_19)
	.align		4
.L_19:
        /*0070*/ 	.word	index@(Gauss_horiz_constrained)
        /*0074*/ 	.word	0x00000000


	//----- nvinfo : EIATTR_MIN_STACK_SIZE
	.align		4
.L_20:
        /*0078*/ 	.byte	0x04, 0x12
        /*007a*/ 	.short	(.L_22 - .L_21)
	.align		4
.L_21:
        /*007c*/ 	.word	index@(Gauss_vert)
        /*0080*/ 	.word	0x00000000


	//----- nvinfo : EIATTR_MIN_STACK_SIZE
	.align		4
.L_22:
        /*0084*/ 	.byte	0x04, 0x12
        /*0086*/ 	.short	(.L_24 - .L_23)
	.align		4
.L_23:
        /*0088*/ 	.word	index@(Gauss_horiz)
        /*008c*/ 	.word	0x00000000
.L_24:


//--------------------- .nv.compat                --------------------------
	.section	.nv.compat,"",@"SHT_CUDA_COMPAT_INFO"
	.align	4
        /*0000*/ 	.byte	0x02, 0x09, 0x00, 0x00, 0x02, 0x02, 0x01, 0x00, 0x02, 0x05, 0x05, 0x00, 0x03, 0x07, 0x01, 0x01
        /*0010*/ 	.byte	0x02, 0x03, 0x00, 0x00, 0x02, 0x06, 0x01, 0x00, 0x04, 0x0b, 0x08, 0x00, 0x09, 0x00, 0x00, 0x00
        /*0020*/ 	.byte	0x00, 0x00, 0x00, 0x00


//--------------------- .nv.info.Gauss_vert_constrained --------------------------
	.section	.nv.info.Gauss_vert_constrained,"",@"SHT_CUDA_INFO"
	.sectionflags	@""
	.align	4


	//----- nvinfo : EIATTR_CUDA_API_VERSION
	.align		4
        /*0000*/ 	.byte	0x04, 0x37
        /*0002*/ 	.short	(.L_26 - .L_25)
.L_25:
        /*0004*/ 	.word	0x00000082


	//----- nvinfo : EIATTR_KPARAM_INFO
	.align		4
.L_26:
        /*0008*/ 	.byte	0x04, 0x17
        /*000a*/ 	.short	(.L_28 - .L_27)
.L_27:
        /*000c*/ 	.word	0x00000000
        /*0010*/ 	.short	0x0009
        /*0012*/ 	.short	0x002c
        /*0014*/ 	.byte	0x00, 0xf0, 0x11, 0x00


	//----- nvinfo : EIATTR_KPARAM_INFO
	.align		4
.L_28:
        /*0018*/ 	.byte	0x04, 0x17
        /*001a*/ 	.short	(.L_30 - .L_29)
.L_29:
        /*001c*/ 	.word	0x00000000
        /*0020*/ 	.short	0x0008
        /*0022*/ 	.short	0x0028
        /*0024*/ 	.byte	0x00, 0xf0, 0x11, 0x00


	//----- nvinfo : EIATTR_KPARAM_INFO
	.align		4
.L_30:
        /*0028*/ 	.byte	0x04, 0x17
        /*002a*/ 	.short	(.L_32 - .L_31)
.L_31:
        /*002c*/ 	.word	0x00000000
        /*0030*/ 	.short	0x0007
        /*0032*/ 	.short	0x0024
        /*0034*/ 	.byte	0x00, 0xf0, 0x11, 0x00


	//----- nvinfo : EIATTR_KPARAM_INFO
	.align		4
.L_32:
        /*0038*/ 	.byte	0x04, 0x17
        /*003a*/ 	.short	(.L_34 - .L_33)
.L_33:
        /*003c*/ 	.word	0x00000000
        /*0040*/ 	.short	0x0006
        /*0042*/ 	.short	0x0020
        /*0044*/ 	.byte	0x00, 0xf0, 0x11, 0x00


	//----- nvinfo : EIATTR_KPARAM_INFO
	.align		4
.L_34:
        /*0048*/ 	.byte	0x04, 0x17
        /*004a*/ 	.short	(.L_36 - .L_35)
.L_35:
        /*004c*/ 	.word	0x00000000
        /*0050*/ 	.short	0x0005
        /*0052*/ 	.short	0x001c
        /*0054*/ 	.byte	0x00, 0xf0, 0x11, 0x00


	//----- nvinfo : EIATTR_KPARAM_INFO
	.align		4
.L_36:
        /*0058*/ 	.byte	0x04, 0x17
        /*005a*/ 	.short	(.L_38 - .L_37)
.L_37:
        /*005c*/ 	.word	0x00000000
        /*0060*/ 	.short	0x0004
        /*0062*/ 	.short	0x0018
        /*0064*/ 	.byte	0x00, 0xf0, 0x11, 0x00


	//----- nvinfo : EIATTR_KPARAM_INFO
	.align		4
.L_38:
        /*0068*/ 	.byte	0x04, 0x17
        /*006a*/ 	.short	(.L_40 - .L_39)
.L_39:
        /*006c*/ 	.word	0x00000000
        /*0070*/ 	.short	0x0003
        /*0072*/ 	.short	0x0014
        /*0074*/ 	.byte	0x00, 0xf0, 0x11, 0x00


	//----- nvinfo : EIATTR_KPARAM_INFO
	.align		4
.L_40:
        /*0078*/ 	.byte	0x04, 0x17
        /*007a*/ 	.short	(.L_42 - .L_41)
.L_41:
        /*007c*/ 	.word	0x00000000
        /*0080*/ 	.short	0x0002
        /*0082*/ 	.short	0x0010
        /*0084*/ 	.byte	0x00, 0xf0, 0x11, 0x00


	//----- nvinfo : EIATTR_KPARAM_INFO
	.align		4
.L_42:
        /*0088*/ 	.byte	0x04, 0x17
        /*008a*/ 	.short	(.L_44 - .L_43)
.L_43:
        /*008c*/ 	.word	0x00000000
        /*0090*/ 	.short	0x0001
        /*0092*/ 	.short	0x0008
        /*0094*/ 	.byte	0x00, 0xf5, 0x21, 0x00


	//----- nvinfo : EIATTR_KPARAM_INFO
	.align		4
.L_44:
        /*0098*/ 	.byte	0x04, 0x17
        /*009a*/ 	.short	(.L_46 - .L_45)
.L_45:
        /*009c*/ 	.word	0x00000000
        /*00a0*/ 	.short	0x0000
        /*00a2*/ 	.short	0x0000
        /*00a4*/ 	.byte	0x00, 0xf5, 0x21, 0x00


	//----- nvinfo : EIATTR_SPARSE_MMA_MASK
	.align		4
.L_46:
        /*00a8*/ 	.byte	0x03, 0x50
        /*00aa*/ 	.short	0x0000


	//----- nvinfo : EIATTR_MAXREG_COUNT
	.align		4
        /*00ac*/ 	.byte	0x03, 0x1b
        /*00ae*/ 	.short	0x00ff


	//----- nvinfo : EIATTR_MERCURY_ISA_VERSION
	.align		4
        /*00b0*/ 	.byte	0x03, 0x5f
        /*00b2*/ 	.short	0x0101


	//----- nvinfo : EIATTR_VRC_CTA_INIT_COUNT
	.align		4
        /*00b4*/ 	.byte	0x02, 0x4a
	.zero		1
	.zero		1


	//----- nvinfo : EIATTR_EXIT_INSTR_OFFSETS
	.align		4
        /*00b8*/ 	.byte	0x04, 0x1c
        /*00ba*/ 	.short	(.L_48 - .L_47)


	//   ....[0]....
.L_47:
        /*00bc*/ 	.word	0x000000d0


	//   ....[1]....
        /*00c0*/ 	.word	0x00001540


	//----- nvinfo : EIATTR_CRS_STACK_SIZE
	.align		4
.L_48:
        /*00c4*/ 	.byte	0x04, 0x1e
        /*00c6*/ 	.short	(.L_50 - .L_49)
.L_49:
        /*00c8*/ 	.word	0x00000000


	//----- nvinfo : EIATTR_CBANK_PARAM_SIZE
	.align		4
.L_50:
        /*00cc*/ 	.byte	0x03, 0x19
        /*00ce*/ 	.short	0x0030


	//----- nvinfo : EIATTR_PARAM_CBANK
	.align		4
        /*00d0*/ 	.byte	0x04, 0x0a
        /*00d2*/ 	.short	(.L_52 - .L_51)
	.align		4
.L_51:
        /*00d4*/ 	.word	index@(.nv.constant0.Gauss_vert_constrained)
        /*00d8*/ 	.short	0x0380
        /*00da*/ 	.short	0x0030


	//----- nvinfo : EIATTR_SW_WAR
	.align		4
.L_52:
        /*00dc*/ 	.byte	0x04, 0x36
        /*00de*/ 	.short	(.L_54 - .L_53)
.L_53:
        /*00e0*/ 	.word	0x00000008
.L_54:


//--------------------- .nv.info.Gauss_horiz_constrained --------------------------
	.section	.nv.info.Gauss_horiz_constrained,"",@"SHT_CUDA_INFO"
	.sectionflags	@""
	.align	4


	//----- nvinfo : EIATTR_CUDA_API_VERSION
	.align		4
        /*0000*/ 	.byte	0x04, 0x37
        /*0002*/ 	.short	(.L_56 - .L_55)
.L_55:
        /*0004*/ 	.word	0x00000082


	//----- nvinfo : EIATTR_KPARAM_INFO
	.align		4
.L_56:
        /*0008*/ 	.byte	0x04, 0x17
        /*000a*/ 	.short	(.L_58 - .L_57)
.L_57:
        /*000c*/ 	.word	0x00000000
        /*0010*/ 	.short	0x0009
        /*0012*/ 	.short	0x002c
        /*0014*/ 	.byte	0x00, 0xf0, 0x11, 0x00


	//----- nvinfo : EIATTR_KPARAM_INFO
	.align		4
.L_58:
        /*0018*/ 	.byte	0x04, 0x17
        /*001a*/ 	.short	(.L_60 - .L_59)
.L_59:
        /*001c*/ 	.word	0x00000000
        /*0020*/ 	.short	0x0008
        /*0022*/ 	.short	0x0028
        /*0024*/ 	.byte	0x00, 0xf0, 0x11, 0x00


	//----- nvinfo : EIATTR_KPARAM_INFO
	.align		4
.L_60:
        /*0028*/ 	.byte	0x04, 0x17
        /*002a*/ 	.short	(.L_62 - .L_61)
.L_61:
        /*002c*/ 	.word	0x00000000
        /*0030*/ 	.short	0x0007
        /*0032*/ 	.short	0x0024
        /*0034*/ 	.byte	0x00, 0xf0, 0x11, 0x00


	//----- nvinfo : EIATTR_KPARAM_INFO
	.align		4
.L_62:
        /*0038*/ 	.byte	0x04, 0x17
        /*003a*/ 	.short	(.L_64 - .L_63)
.L_63:
        /*003c*/ 	.word	0x00000000
        /*0040*/ 	.short	0x0006
        /*0042*/ 	.short	0x0020
        /*0044*/ 	.byte	0x00, 0xf0, 0x11, 0x00


	//----- nvinfo : EIATTR_KPARAM_INFO
	.align		4
.L_64:
        /*0048*/ 	.byte	0x04, 0x17
        /*004a*/ 	.short	(.L_66 - .L_65)
.L_65:
        /*004c*/ 	.word	0x00000000
        /*0050*/ 	.short	0x0005
        /*0052*/ 	.short	0x001c
        /*0054*/ 	.byte	0x00, 0xf0, 0x11, 0x00


	//----- nvinfo : EIATTR_KPARAM_INFO
	.align		4
.L_66:
        /*0058*/ 	.byte	0x04, 0x17
        /*005a*/ 	.short	(.L_68 - .L_67)
.L_67:
        /*005c*/ 	.word	0x00000000
        /*0060*/ 	.short	0x0004
        /*0062*/ 	.short	0x0018
        /*0064*/ 	.byte	0x00, 0xf0, 0x11, 0x00


	//----- nvinfo : EIATTR_KPARAM_INFO
	.align		4
.L_68:
        /*0068*/ 	.byte	0x04, 0x17
        /*006a*/ 	.short	(.L_70 - .L_69)
.L_69:
        /*006c*/ 	.word	0x00000000
        /*0070*/ 	.short	0x0003
        /*0072*/ 	.short	0x0014
        /*0074*/ 	.byte	0x00, 0xf0, 0x11, 0x00


	//----- nvinfo : EIATTR_KPARAM_INFO
	.align		4
.L_70:
        /*0078*/ 	.byte	0x04, 0x17
        /*007a*/ 	.short	(.L_72 - .L_71)
.L_71:
        /*007c*/ 	.word	0x00000000
        /*0080*/ 	.short	0x0002
        /*0082*/ 	.short	0x0010
        /*0084*/ 	.byte	0x00, 0xf0, 0x11, 0x00


	//----- nvinfo : EIATTR_KPARAM_INFO
	.align		4
.L_72:
        /*0088*/ 	.byte	0x04, 0x17
        /*008a*/ 	.short	(.L_74 - .L_73)
.L_73:
        /*008c*/ 	.word	0x00000000
        /*0090*/ 	.short	0x0001
        /*0092*/ 	.short	0x0008
        /*0094*/ 	.byte	0x00, 0xf5, 0x21, 0x00


	//----- nvinfo : EIATTR_KPARAM_INFO
	.align		4
.L_74:
        /*0098*/ 	.byte	0x04, 0x17
        /*009a*/ 	.short	(.L_76 - .L_75)
.L_75:
        /*009c*/ 	.word	0x00000000
        /*00a0*/ 	.short	0x0000
        /*00a2*/ 	.short	0x0000
        /*00a4*/ 	.byte	0x00, 0xf5, 0x21, 0x00


	//----- nvinfo : EIATTR_SPARSE_MMA_MASK
	.align		4
.L_76:
        /*00a8*/ 	.byte	0x03, 0x50
        /*00aa*/ 	.short	0x0000


	//----- nvinfo : EIATTR_MAXREG_COUNT
	.align		4
        /*00ac*/ 	.byte	0x03, 0x1b
        /*00ae*/ 	.short	0x00ff


	//----- nvinfo : EIATTR_MERCURY_ISA_VERSION
	.align		4
        /*00b0*/ 	.byte	0x03, 0x5f
        /*00b2*/ 	.short	0x0101


	//----- nvinfo : EIATTR_VRC_CTA_INIT_COUNT
	.align		4
        /*00b4*/ 	.byte	0x02, 0x4a
	.zero		1
	.zero		1


	//----- nvinfo : EIATTR_EXIT_INSTR_OFFSETS
	.align		4
        /*00b8*/ 	.byte	0x04, 0x1c
        /*00ba*/ 	.short	(.L_78 - .L_77)


	//   ....[0]....
.L_77:
        /*00bc*/ 	.word	0x000000d0


	//   ....[1]....
        /*00c0*/ 	.word	0x00001540


	//----- nvinfo : EIATTR_CRS_STACK_SIZE
	.align		4
.L_78:
        /*00c4*/ 	.byte	0x04, 0x1e
        /*00c6*/ 	.short	(.L_80 - .L_79)
.L_79:
        /*00c8*/ 	.word	0x00000000


	//----- nvinfo : EIATTR_CBANK_PARAM_SIZE
	.align		4
.L_80:
        /*00cc*/ 	.byte	0x03, 0x19
        /*00ce*/ 	.short	0x0030


	//----- nvinfo : EIATTR_PARAM_CBANK
	.align		4
        /*00d0*/ 	.byte	0x04, 0x0a
        /*00d2*/ 	.short	(.L_82 - .L_81)
	.align		4
.L_81:
        /*00d4*/ 	.word	index@(.nv.constant0.Gauss_horiz_constrained)
        /*00d8*/ 	.short	0x0380
        /*00da*/ 	.short	0x0030


	//----- nvinfo : EIATTR_SW_WAR
	.align		4
.L_82:
        /*00dc*/ 	.byte	0x04, 0x36
        /*00de*/ 	.short	(.L_84 - .L_83)
.L_83:
        /*00e0*/ 	.word	0x00000008
.L_84:


//--------------------- .nv.info.Gauss_vert       --------------------------
	.section	.nv.info.Gauss_vert,"",@"SHT_CUDA_INFO"
	.sectionflags	@""
	.align	4


	//----- nvinfo : EIATTR_CUDA_API_VERSION
	.align		4
        /*0000*/ 	.byte	0x04, 0x37
        /*0002*/ 	.short	(.L_86 - .L_85)
.L_85:
        /*0004*/ 	.word	0x00000082


	//----- nvinfo : EIATTR_KPARAM_INFO
	.align		4
.L_86:
        /*0008*/ 	.byte	0x04, 0x17
        /*000a*/ 	.short	(.L_88 - .L_87)
.L_87:
        /*000c*/ 	.word	0x00000000
        /*0010*/ 	.short	0x0009
        /*0012*/ 	.short	0x002c
        /*0014*/ 	.byte	0x00, 0xf0, 0x11, 0x00


	//----- nvinfo : EIATTR_KPARAM_INFO
	.align		4
.L_88:
        /*0018*/ 	.byte	0x04, 0x17
        /*001a*/ 	.short	(.L_90 - .L_89)
.L_89:
        /*001c*/ 	.word	0x00000000
        /*0020*/ 	.short	0x0008
        /*0022*/ 	.short	0x0028
        /*0024*/ 	.byte	0x00, 0xf0, 0x11, 0x00


	//----- nvinfo : EIATTR_KPARAM_INFO
	.align		4
.L_90:
        /*0028*/ 	.byte	0x04, 0x17
        /*002a*/ 	.short	(.L_92 - .L_91)
.L_91:
        /*002c*/ 	.word	0x00000000
        /*0030*/ 	.short	0x0007
        /*0032*/ 	.short	0x0024
        /*0034*/ 	.byte	0x00, 0xf0, 0x11, 0x00


	//----- nvinfo : EIATTR_KPARAM_INFO
	.align		4
.L_92:
        /*0038*/ 	.byte	0x04, 0x17
        /*003a*/ 	.short	(.L_94 - .L_93)
.L_93:
        /*003c*/ 	.word	0x00000000
        /*0040*/ 	.short	0x0006
        /*0042*/ 	.short	0x0020
        /*0044*/ 	.byte	0x00, 0xf0, 0x11, 0x00


	//----- nvinfo : EIATTR_KPARAM_INFO
	.align		4
.L_94:
        /*0048*/ 	.byte	0x04, 0x17
        /*004a*/ 	.short	(.L_96 - .L_95)
.L_95:
        /*004c*/ 	.word	0x00000000
        /*0050*/ 	.short	0x0005
        /*0052*/ 	.short	0x001c
        /*0054*/ 	.byte	0x00, 0xf0, 0x11, 0x00


	//----- nvinfo : EIATTR_KPARAM_INFO
	.align		4
.L_96:
        /*0058*/ 	.byte	0x04, 0x17
        /*005a*/ 	.short	(.L_98 - .L_97)
.L_97:
        /*005c*/ 	.word	0x00000000
        /*0060*/ 	.short	0x0004
        /*0062*/ 	.short	0x0018
        /*0064*/ 	.byte	0x00, 0xf0, 0x11, 0x00


	//----- nvinfo : EIATTR_KPARAM_INFO
	.align		4
.L_98:
        /*0068*/ 	.byte	0x04, 0x17
        /*006a*/ 	.short	(.L_100 - .L_99)
.L_99:
        /*006c*/ 	.word	0x00000000
        /*0070*/ 	.short	0x0003
        /*0072*/ 	.short	0x0014
        /*0074*/ 	.byte	0x00, 0xf0, 0x11, 0x00


	//----- nvinfo : EIATTR_KPARAM_INFO
	.align		4
.L_100:
        /*0078*/ 	.byte	0x04, 0x17
        /*007a*/ 	.short	(.L_102 - .L_101)
.L_101:
        /*007c*/ 	.word	0x00000000
        /*0080*/ 	.short	0x0002
        /*0082*/ 	.short	0x0010
        /*0084*/ 	.byte	0x00, 0xf0, 0x11, 0x00


	//----- nvinfo : EIATTR_KPARAM_INFO
	.align		4
.L_102:
        /*0088*/ 	.byte	0x04, 0x17
        /*008a*/ 	.short	(.L_104 - .L_103)
.L_103:
        /*008c*/ 	.word	0x00000000
        /*0090*/ 	.short	0x0001
        /*0092*/ 	.short	0x0008
        /*0094*/ 	.byte	0x00, 0xf5, 0x21, 0x00


	//----- nvinfo : EIATTR_KPARAM_INFO
	.align		4
.L_104:
        /*0098*/ 	.byte	0x04, 0x17
        /*009a*/ 	.short	(.L_106 - .L_105)
.L_105:
        /*009c*/ 	.word	0x00000000
        /*00a0*/ 	.short	0x0000
        /*00a2*/ 	.short	0x0000
        /*00a4*/ 	.byte	0x00, 0xf5, 0x21, 0x00


	//----- nvinfo : EIATTR_SPARSE_MMA_MASK
	.align		4
.L_106:
        /*00a8*/ 	.byte	0x03, 0x50
        /*00aa*/ 	.short	0x0000


	//----- nvinfo : EIATTR_MAXREG_COUNT
	.align		4
        /*00ac*/ 	.byte	0x03, 0x1b
        /*00ae*/ 	.short	0x00ff


	//----- nvinfo : EIATTR_MERCURY_ISA_VERSION
	.align		4
        /*00b0*/ 	.byte	0x03, 0x5f
        /*00b2*/ 	.short	0x0101


	//----- nvinfo : EIATTR_VRC_CTA_INIT_COUNT
	.align		4
        /*00b4*/ 	.byte	0x02, 0x4a
	.zero		1
	.zero		1


	//----- nvinfo : EIATTR_EXIT_INSTR_OFFSETS
	.align		4
        /*00b8*/ 	.byte	0x04, 0x1c
        /*00ba*/ 	.short	(.L_108 - .L_107)


	//   ....[0]....
.L_107:
        /*00bc*/ 	.word	0x000000d0


	//   ....[1]....
        /*00c0*/ 	.word	0x00001400


	//----- nvinfo : EIATTR_CBANK_PARAM_SIZE
	.align		4
.L_108:
        /*00c4*/ 	.byte	0x03, 0x19
        /*00c6*/ 	.short	0x0030


	//----- nvinfo : EIATTR_PARAM_CBANK
	.align		4
        /*00c8*/ 	.byte	0x04, 0x0a
        /*00ca*/ 	.short	(.L_110 - .L_109)
	.align		4
.L_109:
        /*00cc*/ 	.word	index@(.nv.constant0.Gauss_vert)
        /*00d0*/ 	.short	0x0380
        /*00d2*/ 	.short	0x0030


	//----- nvinfo : EIATTR_SW_WAR
	.align		4
.L_110:
        /*00d4*/ 	.byte	0x04, 0x36
        /*00d6*/ 	.short	(.L_112 - .L_111)
.L_111:
        /*00d8*/ 	.word	0x00000008
.L_112:


//--------------------- .nv.info.Gauss_horiz      --------------------------
	.section	.nv.info.Gauss_horiz,"",@"SHT_CUDA_INFO"
	.sectionflags	@""
	.align	4


	//----- nvinfo : EIATTR_CUDA_API_VERSION
	.align		4
        /*0000*/ 	.byte	0x04, 0x37
        /*0002*/ 	.short	(.L_114 - .L_113)
.L_113:
        /*0004*/ 	.word	0x00000082


	//----- nvinfo : EIATTR_KPARAM_INFO
	.align		4
.L_114:
        /*0008*/ 	.byte	0x04, 0x17
        /*000a*/ 	.short	(.L_116 - .L_115)
.L_115:
        /*000c*/ 	.word	0x00000000
        /*0010*/ 	.short	0x0009
        /*0012*/ 	.short	0x002c
        /*0014*/ 	.byte	0x00, 0xf0, 0x11, 0x00


	//----- nvinfo : EIATTR_KPARAM_INFO
	.align		4
.L_116:
        /*0018*/ 	.byte	0x04, 0x17
        /*001a*/ 	.short	(.L_118 - .L_117)
.L_117:
        /*001c*/ 	.word	0x00000000
        /*0020*/ 	.short	0x0008
        /*0022*/ 	.short	0x0028
        /*0024*/ 	.byte	0x00, 0xf0, 0x11, 0x00


	//----- nvinfo : EIATTR_KPARAM_INFO
	.align		4
.L_118:
        /*0028*/ 	.byte	0x04, 0x17
        /*002a*/ 	.short	(.L_120 - .L_119)
.L_119:
        /*002c*/ 	.word	0x00000000
        /*0030*/ 	.short	0x0007
        /*0032*/ 	.short	0x0024
        /*0034*/ 	.byte	0x00, 0xf0, 0x11, 0x00


	//----- nvinfo : EIATTR_KPARAM_INFO
	.align		4
.L_120:
        /*0038*/ 	.byte	0x04, 0x17
        /*003a*/ 	.short	(.L_122 - .L_121)
.L_121:
        /*003c*/ 	.word	0x00000000
        /*0040*/ 	.short	0x0006
        /*0042*/ 	.short	0x0020
        /*0044*/ 	.byte	0x00, 0xf0, 0x11, 0x00


	//----- nvinfo : EIATTR_KPARAM_INFO
	.align		4
.L_122:
        /*0048*/ 	.byte	0x04, 0x17
        /*004a*/ 	.short	(.L_124 - .L_123)
.L_123:
        /*004c*/ 	.word	0x00000000
        /*0050*/ 	.short	0x0005
        /*0052*/ 	.short	0x001c
        /*0054*/ 	.byte	0x00, 0xf0, 0x11, 0x00


	//----- nvinfo : EIATTR_KPARAM_INFO
	.align		4
.L_124:
        /*0058*/ 	.byte	0x04, 0x17
        /*005a*/ 	.short	(.L_126 - .L_125)
.L_125:
        /*005c*/ 	.word	0x00000000
        /*0060*/ 	.short	0x0004
        /*0062*/ 	.short	0x0018
        /*0064*/ 	.byte	0x00, 0xf0, 0x11, 0x00


	//----- nvinfo : EIATTR_KPARAM_INFO
	.align		4
.L_126:
        /*0068*/ 	.byte	0x04, 0x17
        /*006a*/ 	.short	(.L_128 - .L_127)
.L_127:
        /*006c*/ 	.word	0x00000000
        /*0070*/ 	.short	0x0003
        /*0072*/ 	.short	0x0014
        /*0074*/ 	.byte	0x00, 0xf0, 0x11, 0x00


	//----- nvinfo : EIATTR_KPARAM_INFO
	.align		4
.L_128:
        /*0078*/ 	.byte	0x04, 0x17
        /*007a*/ 	.short	(.L_130 - .L_129)
.L_129:
        /*007c*/ 	.word	0x00000000
        /*0080*/ 	.short	0x0002
        /*0082*/ 	.short	0x0010
        /*0084*/ 	.byte	0x00, 0xf0, 0x11, 0x00


	//----- nvinfo : EIATTR_KPARAM_INFO
	.align		4
.L_130:
        /*0088*/ 	.byte	0x04, 0x17
        /*008a*/ 	.short	(.L_132 - .L_131)
.L_131:
        /*008c*/ 	.word	0x00000000
        /*0090*/ 	.short	0x0001
        /*0092*/ 	.short	0x0008
        /*0094*/ 	.byte	0x00, 0xf5, 0x21, 0x00


	//----- nvinfo : EIATTR_KPARAM_INFO
	.align		4
.L_132:
        /*0098*/ 	.byte	0x04, 0x17
        /*009a*/ 	.short	(.L_134 - .L_133)
.L_133:
        /*009c*/ 	.word	0x00000000
        /*00a0*/ 	.short	0x0000
        /*00a2*/ 	.short	0x0000
        /*00a4*/ 	.byte	0x00, 0xf5, 0x21, 0x00


	//----- nvinfo : EIATTR_SPARSE_MMA_MASK
	.align		4
.L_134:
        /*00a8*/ 	.byte	0x03, 0x50
        /*00aa*/ 	.short	0x0000


	//----- nvinfo : EIATTR_MAXREG_COUNT
	.align		4
        /*00ac*/ 	.byte	0x03, 0x1b
        /*00ae*/ 	.short	0x00ff


	//----- nvinfo : EIATTR_MERCURY_ISA_VERSION
	.align		4
        /*00b0*/ 	.byte	0x03, 0x5f
        /*00b2*/ 	.short	0x0101


	//----- nvinfo : EIATTR_VRC_CTA_INIT_COUNT
	.align		4
        /*00b4*/ 	.byte	0x02, 0x4a
	.zero		1
	.zero		1


	//----- nvinfo : EIATTR_EXIT_INSTR_OFFSETS
	.align		4
        /*00b8*/ 	.byte	0x04, 0x1c
        /*00ba*/ 	.short	(.L_136 - .L_135)


	//   ....[0]....
.L_135:
        /*00bc*/ 	.word	0x000000d0


	//   ....[1]....
        /*00c0*/ 	.word	0x00001400


	//----- nvinfo : EIATTR_CBANK_PARAM_SIZE
	.align		4
.L_136:
        /*00c4*/ 	.byte	0x03, 0x19
        /*00c6*/ 	.short	0x0030


	//----- nvinfo : EIATTR_PARAM_CBANK
	.align		4
        /*00c8*/ 	.byte	0x04, 0x0a
        /*00ca*/ 	.short	(.L_138 - .L_137)
	.align		4
.L_137:
        /*00cc*/ 	.word	index@(.nv.constant0.Gauss_horiz)
        /*00d0*/ 	.short	0x0380
        /*00d2*/ 	.short	0x0030


	//----- nvinfo : EIATTR_SW_WAR
	.align		4
.L_138:
        /*00d4*/ 	.byte	0x04, 0x36
        /*00d6*/ 	.short	(.L_140 - .L_139)
.L_139:
        /*00d8*/ 	.word	0x00000008
.L_140:


//--------------------- .nv.callgraph             --------------------------
	.section	.nv.callgraph,"",@"SHT_CUDA_CALLGRAPH"
	.align	4
	.sectionentsize	8
	.align		4
        /*0000*/ 	.word	0x00000000
	.align		4
        /*0004*/ 	.word	0xffffffff
	.align		4
        /*0008*/ 	.word	0x00000000
	.align		4
        /*000c*/ 	.word	0xfffffffe
	.align		4
        /*0010*/ 	.word	0x00000000
	.align		4
        /*0014*/ 	.word	0xfffffffd
	.align		4
        /*0018*/ 	.word	0x00000000
	.align		4
        /*001c*/ 	.word	0xfffffffc


//--------------------- .nv.constant3             --------------------------
	.section	.nv.constant3,"a",@progbits
	.align	4
.nv.constant3:
	.type		filter,@object
	.size		filter,(.L_0 - filter)
filter:
        /*0000*/ 	.byte	0xd5, 0x52, 0x7f, 0x3e, 0x00, 0x06, 0x52, 0x3e, 0x92, 0xca, 0xe9, 0x3d, 0xdd, 0x17, 0x30, 0x3d
        /*0010*/ 	.byte	0x7b, 0x7d, 0x33, 0x3c, 0x78, 0x95, 0xf7, 0x3a, 0xd9, 0x13, 0x67, 0x39, 0x45, 0xee, 0x91, 0x37
        /*0020*/ 	.byte	0x00, 0x00, 0x00, 0x00, 0x00, 0x00, 0x00, 0x00, 0x00, 0x00, 0x00, 0x00, 0x00, 0x00, 0x00, 0x00
        /*0030*/ 	.byte	0x00, 0x00, 0x00, 0x00, 0x00, 0x00, 0x00, 0x00, 0x00, 0x00, 0x00, 0x00, 0x00, 0x00, 0x00, 0x00
        /*0040*/ 	.byte	0x00, 0x00, 0x00, 0x00, 0x00, 0x00, 0x00, 0x00, 0x00, 0x00, 0x00, 0x00, 0x00, 0x00, 0x00, 0x00
        /*0050*/ 	.byte	0x08, 0x00, 0x00, 0x00
.L_0:


//--------------------- .text.Gauss_vert_constrained --------------------------
	.section	.text.Gauss_vert_constrained,"ax",@progbits
	.align	128
        .global         Gauss_vert_constrained
        .type           Gauss_vert_constrained,@function
        .size           Gauss_vert_constrained,(.L_x_30 - Gauss_vert_constrained)
        .other          Gauss_vert_constrained,@"STO_CUDA_ENTRY STV_DEFAULT"
Gauss_vert_constrained:
.text.Gauss_vert_constrained:
[----:B------:R-:W-:Y:S01]  /*0000*/  LDC R1, c[0x0][0x37c] ;  /* 0x0000df00ff017b82 */ /* 0x000fe20000000800 */
[----:B------:R-:W0:Y:S07]  /*0010*/  S2R R4, SR_TID.Y ;  /* 0x0000000000047919 */ /* 0x000e2e0000002200 */
[----:B------:R-:W1:Y:S01]  /*0020*/  S2UR UR4, SR_CTAID.Y ;  /* 0x00000000000479c3 */ /* 0x000e620000002600 */
[----:B------:R-:W2:Y:S07]  /*0030*/  S2R R0, SR_TID.X ;  /* 0x0000000000007919 */ /* 0x000eae0000002100 */
[----:B------:R-:W2:Y:S01]  /*0040*/  LDC R3, c[0x0][0x360] ;  /* 0x0000d800ff037b82 */ /* 0x000ea20000000800 */
[----:B------:R-:W1:Y:S07]  /*0050*/  LDCU UR5, c[0x0][0x364] ;  /* 0x00006c80ff0577ac */ /* 0x000e6e0008000800 */
[----:B------:R-:W2:Y:S08]  /*0060*/  S2UR UR6, SR_CTAID.X ;  /* 0x00000000000679c3 */ /* 0x000eb00000002500 */
[----:B------:R-:W3:Y:S01]  /*0070*/  LDC.64 R6, c[0x0][0x390] ;  /* 0x0000e400ff067b82 */ /* 0x000ee20000000a00 */
[----:B-1----:R-:W-:-:S06]  /*0080*/  UIMAD UR4, UR4, UR5, URZ ;  /* 0x00000005040472a4 */ /* 0x002fcc000f8e02ff */
[----:B0-----:R-:W-:Y:S02]  /*0090*/  VIADD R2, R4, UR4 ;  /* 0x0000000404027c36 */ /* 0x001fe40008000000 */
[----:B--2---:R-:W-:-:S03]  /*00a0*/  IMAD R3, R3, UR6, R0 ;  /* 0x0000000603037c24 */ /* 0x004fc6000f8e0200 */
[----:B---3--:R-:W-:-:S04]  /*00b0*/  ISETP.GE.AND P0, PT, R2, R7, PT ;  /* 0x000000070200720c */ /* 0x008fc80003f06270 */
[----:B------:R-:W-:-:S13]  /*00c0*/  ISETP.GE.OR P0, PT, R3, R6, P0 ;  /* 0x000000060300720c */ /* 0x000fda0000706670 */
[----:B------:R-:W-:Y:S05]  /*00d0*/  @P0 EXIT ;  /* 0x000000000000094d */ /* 0x000fea0003800000 */
[----:B------:R-:W0:Y:S01]  /*00e0*/  LDCU.64 UR8, c[0x0][0x3a0] ;  /* 0x00007400ff0877ac */ /* 0x000e220008000a00 */
[----:B------:R-:W-:Y:S01]  /*00f0*/  BSSY.RECONVERGENT B0, `(.L_x_0) ;  /* 0x000013e000007945 */ /* 0x000fe20003800200 */
[----:B------:R-:W1:Y:S01]  /*0100*/  LDCU.64 UR10, c[0x0][0x398] ;  /* 0x00007300ff0a77ac */ /* 0x000e620008000a00 */
[----:B------:R-:W2:Y:S01]  /*0110*/  LDCU.64 UR6, c[0x0][0x358] ;  /* 0x00006b00ff0677ac */ /* 0x000ea20008000a00 */
[C---:B0-----:R-:W-:Y:S02]  /*0120*/  ISETP.GE.AND P0, PT, R3.reuse, UR8, PT ;  /* 0x0000000803007c0c */ /* 0x041fe4000bf06270 */
[----:B------:R-:W-:Y:S02]  /*0130*/  ISETP.LE.AND P1, PT, R3, UR9, PT ;  /* 0x0000000903007c0c */ /* 0x000fe4000bf23270 */
[----:B-1----:R-:W-:-:S04]  /*0140*/  ISETP.GE.AND P0, PT, R2, UR10, P0 ;  /* 0x0000000a02007c0c */ /* 0x002fc80008706270 */
[----:B------:R-:W-:-:S13]  /*0150*/  ISETP.LE.AND P0, PT, R2, UR11, P0 ;  /* 0x0000000b02007c0c */ /* 0x000fda0008703270 */
[----:B--2---:R-:W-:Y:S05]  /*0160*/  @P0 BRA P1, `(.L_x_1) ;  /* 0x0000001000c00947 */ /* 0x004fea0000800000 */
[----:B------:R-:W0:Y:S01]  /*0170*/  LDC R9, c[0x3][0x50] ;  /* 0x00c01400ff097b82 */ /* 0x000e220000000800 */
[----:B------:R-:W-:Y:S01]  /*0180*/  IMAD.MOV.U32 R18, RZ, RZ, RZ ;  /* 0x000000ffff127224 */ /* 0x000fe200078e00ff */
[----:B0-----:R-:W-:-:S13]  /*0190*/  ISETP.GE.AND P0, PT, R9, 0x2, PT ;  /* 0x000000020900780c */ /* 0x001fda0003f06270 */
[----:B------:R-:W-:Y:S05]  /*01a0*/  @!P0 BRA `(.L_x_2) ;  /* 0x0000001000748947 */ /* 0x000fea0003800000 */
[----:B------:R-:W0:Y:S01]  /*01b0*/  LDCU UR5, c[0x3][0x50] ;  /* 0x00c00a00ff0577ac */ /* 0x000e220008000800 */
[C---:B------:R-:W-:Y:S02]  /*01c0*/  VIADD R0, R9.reuse, 0xfffffffe ;  /* 0xfffffffe09007836 */ /* 0x040fe40000000000 */
[----:B------:R-:W-:Y:S02]  /*01d0*/  VIADD R5, R9, 0xffffffff ;  /* 0xffffffff09057836 */ /* 0x000fe40000000000 */
[----:B------:R-:W-:Y:S01]  /*01e0*/  VIADD R7, R7, 0xffffffff ;  /* 0xffffffff07077836 */ /* 0x000fe20000000000 */
[----:B------:R-:W-:Y:S01]  /*01f0*/  ISETP.GE.U32.AND P0, PT, R0, 0x7, PT ;  /* 0x000000070000780c */ /* 0x000fe20003f06070 */
[----:B------:R-:W-:Y:S01]  /*0200*/  IMAD.MOV.U32 R18, RZ, RZ, RZ ;  /* 0x000000ffff127224 */ /* 0x000fe200078e00ff */
[----:B------:R-:W-:Y:S01]  /*0210*/  LOP3.LUT R6, R5, 0x7, RZ, 0xc0, !PT ;  /* 0x0000000705067812 */ /* 0x000fe200078ec0ff */
[----:B0-----:R-:W-:-:S10]  /*0220*/  IMAD.U32 R19, RZ, RZ, UR5 ;  /* 0x00000005ff137e24 */ /* 0x001fd4000f8e00ff */
[----:B------:R-:W-:Y:S05]  /*0230*/  @!P0 BRA `(.L_x_3) ;  /* 0x0000000800408947 */ /* 0x000fea0003800000 */
[----:B------:R-:W-:Y:S01]  /*0240*/  LOP3.LUT R11, R5, 0xfffffff8, RZ, 0xc0, !PT ;  /* 0xfffffff8050b7812 */ /* 0x000fe200078ec0ff */
[----:B------:R-:W-:Y:S01]  /*0250*/  IMAD.MOV.U32 R18, RZ, RZ, RZ ;  /* 0x000000ffff127224 */ /* 0x000fe200078e00ff */
[C---:B------:R-:W-:Y:S01]  /*0260*/  IADD3 R0, PT, PT, R9.reuse, UR4, R4 ;  /* 0x0000000409007c10 */ /* 0x040fe2000fffe004 */
[----:B------:R-:W-:Y:S01]  /*0270*/  VIADD R4, R9, 0xfffffffc ;  /* 0xfffffffc09047836 */ /* 0x000fe20000000000 */
[----:B------:R-:W-:Y:S01]  /*0280*/  IADD3 R10, PT, PT, R2, 0x4, -R9 ;  /* 0x00000004020a7810 */ /* 0x000fe20007ffe809 */
[----:B------:R-:W-:Y:S01]  /*0290*/  IMAD.MOV R11, RZ, RZ, -R11 ;  /* 0x000000ffff0b7224 */ /* 0x000fe200078e0a0b */
[----:B------:R-:W0:Y:S01]  /*02a0*/  LDCU UR5, c[0x0][0x3a8] ;  /* 0x00007500ff0577ac */ /* 0x000e220008000800 */
[----:B------:R-:W1:Y:S01]  /*02b0*/  LDCU.64 UR8, c[0x0][0x380] ;  /* 0x00007000ff0877ac */ /* 0x000e620008000a00 */
[----:B------:R-:W-:-:S04]  /*02c0*/  NOP ;  /* 0x0000000000007918 */ /* 0x000fc80000000000 */
.L_x_4:
[----:B------:R-:W-:Y:S02]  /*02d0*/  VIADDMNMX R8, R10, 0xfffffffd, RZ, !PT ;  /* 0xfffffffd0a087846 */ /* 0x000fe400078001ff */
[----:B------:R-:W-:-:S03]  /*02e0*/  VIADDMNMX R12, R0, 0xffffffff, R7, PT ;  /* 0xffffffff000c7846 */ /* 0x000fc60003800107 */
[--C-:B0-----:R-:W-:Y:S02]  /*02f0*/  IMAD R9, R8, UR5, R3.reuse ;  /* 0x0000000508097c24 */ /* 0x101fe4000f8e0203 */
[----:B------:R-:W-:-:S03]  /*0300*/  IMAD R14, R12, UR5, R3 ;  /* 0x000000050c0e7c24 */ /* 0x000fc6000f8e0203 */
[C---:B-1----:R-:W-:Y:S02]  /*0310*/  IADD3 R12, P0, PT, R9.reuse, UR8, RZ ;  /* 0x00000008090c7c10 */ /* 0x042fe4000ff1e0ff */
[C---:B------:R-:W-:Y:S02]  /*0320*/  IADD3 R8, P1, PT, R14.reuse, UR8, RZ ;  /* 0x000000080e087c10 */ /* 0x040fe4000ff3e0ff */
[----:B------:R-:W-:Y:S02]  /*0330*/  LEA.HI.X.SX32 R13, R9, UR9, 0x1, P0 ;  /* 0x00000009090d7c11 */ /* 0x000fe400080f0eff */
[----:B------:R-:W-:-:S04]  /*0340*/  LEA.HI.X.SX32 R9, R14, UR9, 0x1, P1 ;  /* 0x000000090e097c11 */ /* 0x000fc800088f0eff */
[----:B------:R-:W2:Y:S04]  /*0350*/  LDG.E.U8 R13, desc[UR6][R12.64] ;  /* 0x000000060c0d7981 */ /* 0x000ea8000c1e1100 */
[----:B------:R0:W2:Y:S01]  /*0360*/  LDG.E.U8 R20, desc[UR6][R8.64] ;  /* 0x0000000608147981 */ /* 0x0000a2000c1e1100 */
[----:B------:R-:W-:Y:S02]  /*0370*/  VIADDMNMX R14, R10, 0xfffffffe, RZ, !PT ;  /* 0xfffffffe0a0e7846 */ /* 0x000fe400078001ff */
[----:B------:R-:W-:-:S03]  /*0380*/  VIADDMNMX R22, R0, 0xfffffffe, R7, PT ;  /* 0xfffffffe00167846 */ /* 0x000fc60003800107 */
[--C-:B------:R-:W-:Y:S02]  /*0390*/  IMAD R15, R14, UR5, R3.reuse ;  /* 0x000000050e0f7c24 */ /* 0x100fe4000f8e0203 */
[----:B------:R-:W-:-:S03]  /*03a0*/  IMAD R17, R22, UR5, R3 ;  /* 0x0000000516117c24 */ /* 0x000fc6000f8e0203 */
[----:B------:R-:W-:Y:S01]  /*03b0*/  IADD3 R14, P0, PT, R15, UR8, RZ ;  /* 0x000000080f0e7c10 */ /* 0x000fe2000ff1e0ff */
[----:B------:R-:W-:-:S03]  /*03c0*/  VIADD R16, R4, 0x3 ;  /* 0x0000000304107836 */ /* 0x000fc60000000000 */
[----:B------:R-:W-:Y:S02]  /*03d0*/  LEA.HI.X.SX32 R15, R15, UR9, 0x1, P0 ;  /* 0x000000090f0f7c11 */ /* 0x000fe400080f0eff */
[C---:B0-----:R-:W-:Y:S01]  /*03e0*/  IADD3 R8, P0, PT, R17.reuse, UR8, RZ ;  /* 0x0000000811087c10 */ /* 0x041fe2000ff1e0ff */
[----:B------:R-:W-:Y:S02]  /*03f0*/  IMAD.SHL.U32 R19, R16, 0x4, RZ ;  /* 0x0000000410137824 */ /* 0x000fe400078e00ff */
[----:B------:R0:W3:Y:S01]  /*0400*/  LDG.E.U8 R21, desc[UR6][R14.64] ;  /* 0x000000060e157981 */ /* 0x0000e2000c1e1100 */
[----:B------:R-:W-:Y:S02]  /*0410*/  LEA.HI.X.SX32 R9, R17, UR9, 0x1, P0 ;  /* 0x0000000911097c11 */ /* 0x000fe400080f0eff */
[----:B------:R-:W-:Y:S01]  /*0420*/  VIADDMNMX R24, R10, 0xffffffff, RZ, !PT ;  /* 0xffffffff0a187846 */ /* 0x000fe200078001ff */
[----:B------:R-:W1:Y:S01]  /*0430*/  LDC R19, c[0x3][R19] ;  /* 0x00c0000013137b82 */ /* 0x000e620000000800 */
[C-C-:B------:R-:W-:Y:S01]  /*0440*/  VIADDMNMX R12, R0.reuse, 0xfffffffd, R7.reuse, PT ;  /* 0xfffffffd000c7846 */ /* 0x140fe20003800107 */
[----:B------:R-:W3:Y:S01]  /*0450*/  LDG.E.U8 R8, desc[UR6][R8.64] ;  /* 0x0000000608087981 */ /* 0x000ee2000c1e1100 */
[----:B------:R-:W-:Y:S01]  /*0460*/  VIADDMNMX R22, R0, 0xfffffffc, R7, PT ;  /* 0xfffffffc00167846 */ /* 0x000fe20003800107 */
[--C-:B------:R-:W-:Y:S01]  /*0470*/  IMAD R23, R24, UR5, R3.reuse ;  /* 0x0000000518177c24 */ /* 0x100fe2000f8e0203 */
[----:B------:R-:W-:Y:S01]  /*0480*/  VIMNMX R26, PT, PT, RZ, R10, !PT ;  /* 0x0000000aff1a7248 */ /* 0x000fe20007fe0100 */
[----:B------:R-:W-:-:S02]  /*0490*/  IMAD R12, R12, UR5, R3 ;  /* 0x000000050c0c7c24 */ /* 0x000fc4000f8e0203 */
[--C-:B------:R-:W-:Y:S01]  /*04a0*/  IMAD R22, R22, UR5, R3.reuse ;  /* 0x0000000516167c24 */ /* 0x100fe2000f8e0203 */
[C---:B------:R-:W-:Y:S01]  /*04b0*/  IADD3 R16, P1, PT, R23.reuse, UR8, RZ ;  /* 0x0000000817107c10 */ /* 0x040fe2000ff3e0ff */
[----:B0-----:R-:W-:Y:S01]  /*04c0*/  IMAD R15, R26, UR5, R3 ;  /* 0x000000051a0f7c24 */ /* 0x001fe2000f8e0203 */
[C---:B------:R-:W-:Y:S02]  /*04d0*/  IADD3 R24, P0, PT, R12.reuse, UR8, RZ ;  /* 0x000000080c187c10 */ /* 0x040fe4000ff1e0ff */
[----:B------:R-:W-:Y:S02]  /*04e0*/  LEA.HI.X.SX32 R17, R23, UR9, 0x1, P1 ;  /* 0x0000000917117c11 */ /* 0x000fe400088f0eff */
[----:B------:R-:W-:Y:S02]  /*04f0*/  LEA.HI.X.SX32 R25, R12, UR9, 0x1, P0 ;  /* 0x000000090c197c11 */ /* 0x000fe400080f0eff */
[----:B------:R-:W-:Y:S01]  /*0500*/  IADD3 R12, P0, PT, R22, UR8, RZ ;  /* 0x00000008160c7c10 */ /* 0x000fe2000ff1e0ff */
[----:B------:R0:W4:Y:S01]  /*0510*/  LDG.E.U8 R23, desc[UR6][R16.64] ;  /* 0x0000000610177981 */ /* 0x000122000c1e1100 */
[----:B------:R-:W-:-:S02]  /*0520*/  VIADDMNMX R26, R10, 0x1, RZ, !PT ;  /* 0x000000010a1a7846 */ /* 0x000fc400078001ff */
[----:B------:R-:W-:Y:S01]  /*0530*/  IADD3 R14, P1, PT, R15, UR8, RZ ;  /* 0x000000080f0e7c10 */ /* 0x000fe2000ff3e0ff */
[----:B------:R1:W4:Y:S01]  /*0540*/  LDG.E.U8 R24, desc[UR6][R24.64] ;  /* 0x0000000618187981 */ /* 0x000322000c1e1100 */
[----:B------:R-:W-:Y:S02]  /*0550*/  VIADDMNMX R28, R0, 0xfffffffb, R7, PT ;  /* 0xfffffffb001c7846 */ /* 0x000fe40003800107 */
[----:B0-----:R-:W-:-:S03]  /*0560*/  VIADDMNMX R16, R10, 0x2, RZ, !PT ;  /* 0x000000020a107846 */ /* 0x001fc600078001ff */
[----:B------:R-:W-:Y:S01]  /*0570*/  IMAD R17, R28, UR5, R3 ;  /* 0x000000051c117c24 */ /* 0x000fe2000f8e0203 */
[----:B------:R-:W-:Y:S02]  /*0580*/  LEA.HI.X.SX32 R15, R15, UR9, 0x1, P1 ;  /* 0x000000090f0f7c11 */ /* 0x000fe400088f0eff */
[----:B------:R-:W-:Y:S02]  /*0590*/  VIADDMNMX R28, R0, 0xfffffffa, R7, PT ;  /* 0xfffffffa001c7846 */ /* 0x000fe40003800107 */
[----:B------:R-:W-:Y:S01]  /*05a0*/  VIADDMNMX R29, R10, 0x3, RZ, !PT ;  /* 0x000000030a1d7846 */ /* 0x000fe200078001ff */
[----:B------:R0:W5:Y:S04]  /*05b0*/  LDG.E.U8 R9, desc[UR6][R14.64] ;  /* 0x000000060e097981 */ /* 0x000168000c1e1100 */
[----:B------:R-:W-:-:S02]  /*05c0*/  IMAD R29, R29, UR5, R3 ;  /* 0x000000051d1d7c24 */ /* 0x000fc4000f8e0203 */
[----:B--2---:R-:W-:Y:S01]  /*05d0*/  IMAD.IADD R20, R13, 0x1, R20 ;  /* 0x000000010d147824 */ /* 0x004fe200078e0214 */
[----:B------:R-:W-:Y:S01]  /*05e0*/  LEA.HI.X.SX32 R13, R22, UR9, 0x1, P0 ;  /* 0x00000009160d7c11 */ /* 0x000fe200080f0eff */
[----:B------:R-:W-:-:S03]  /*05f0*/  IMAD R22, R26, UR5, R3 ;  /* 0x000000051a167c24 */ /* 0x000fc6000f8e0203 */
[----:B------:R-:W-:Y:S02]  /*0600*/  I2FP.F32.U32 R27, R20 ;  /* 0x00000014001b7245 */ /* 0x000fe40000201000 */
[----:B------:R-:W-:Y:S01]  /*0610*/  IADD3 R26, P0, PT, R22, UR8, RZ ;  /* 0x00000008161a7c10 */ /* 0x000fe2000ff1e0ff */
[----:B------:R2:W5:Y:S02]  /*0620*/  LDG.E.U8 R20, desc[UR6][R12.64] ;  /* 0x000000060c147981 */ /* 0x000564000c1e1100 */
[----:B-1----:R-:W-:Y:S01]  /*0630*/  FFMA R25, R27, R19, R18 ;  /* 0x000000131b197223 */ /* 0x002fe20000000012 */
[--C-:B------:R-:W-:Y:S01]  /*0640*/  IMAD R18, R16, UR5, R3.reuse ;  /* 0x0000000510127c24 */ /* 0x100fe2000f8e0203 */
[----:B------:R-:W-:Y:S01]  /*0650*/  LEA.HI.X.SX32 R27, R22, UR9, 0x1, P0 ;  /* 0x00000009161b7c11 */ /* 0x000fe200080f0eff */
[----:B------:R-:W-:Y:S01]  /*0660*/  IMAD R19, R28, UR5, R3 ;  /* 0x000000051c137c24 */ /* 0x000fe2000f8e0203 */
[C---:B------:R-:W-:Y:S02]  /*0670*/  IADD3 R16, P1, PT, R17.reuse, UR8, RZ ;  /* 0x0000000811107c10 */ /* 0x040fe4000ff3e0ff */
[----:B0-----:R-:W-:Y:S01]  /*0680*/  IADD3 R14, P0, PT, R18, UR8, RZ ;  /* 0x00000008120e7c10 */ /* 0x001fe2000ff1e0ff */
[----:B------:R0:W5:Y:S01]  /*0690*/  LDG.E.U8 R22, desc[UR6][R26.64] ;  /* 0x000000061a167981 */ /* 0x000162000c1e1100 */
[----:B------:R-:W-:-:S02]  /*06a0*/  LEA.HI.X.SX32 R17, R17, UR9, 0x1, P1 ;  /* 0x0000000911117c11 */ /* 0x000fc400088f0eff */
[----:B------:R-:W-:Y:S02]  /*06b0*/  LEA.HI.X.SX32 R15, R18, UR9, 0x1, P0 ;  /* 0x00000009120f7c11 */ /* 0x000fe400080f0eff */
[----:B--2---:R-:W-:Y:S02]  /*06c0*/  IADD3 R12, P1, PT, R19, UR8, RZ ;  /* 0x00000008130c7c10 */ /* 0x004fe4000ff3e0ff */
[----:B------:R-:W-:Y:S01]  /*06d0*/  IADD3 R18, P0, PT, R29, UR8, RZ ;  /* 0x000000081d127c10 */ /* 0x000fe2000ff1e0ff */
[----:B------:R1:W2:Y:S01]  /*06e0*/  LDG.E.U8 R28, desc[UR6][R14.64] ;  /* 0x000000060e1c7981 */ /* 0x0002a2000c1e1100 */
[----:B------:R-:W-:Y:S01]  /*06f0*/  LEA.HI.X.SX32 R13, R19, UR9, 0x1, P1 ;  /* 0x00000009130d7c11 */ /* 0x000fe200088f0eff */
[----:B0-----:R-:W-:Y:S01]  /*0700*/  VIADD R27, R10, 0x4 ;  /* 0x000000040a1b7836 */ /* 0x001fe20000000000 */
[----:B------:R-:W-:Y:S01]  /*0710*/  LEA.HI.X.SX32 R19, R29, UR9, 0x1, P0 ;  /* 0x000000091d137c11 */ /* 0x000fe200080f0eff */
[----:B------:R0:W2:Y:S04]  /*0720*/  LDG.E.U8 R17, desc[UR6][R16.64] ;  /* 0x0000000610117981 */ /* 0x0000a8000c1e1100 */
[----:B------:R3:W2:Y:S01]  /*0730*/  LDG.E.U8 R29, desc[UR6][R12.64] ;  /* 0x000000060c1d7981 */ /* 0x0006a2000c1e1100 */
[C---:B-1----:R-:W-:Y:S01]  /*0740*/  VIADDMNMX R14, R0.reuse, 0xfffffff9, R7, PT ;  /* 0xfffffff9000e7846 */ /* 0x042fe20003800107 */
[----:B------:R-:W-:-:S02]  /*0750*/  VIADD R0, R0, 0xfffffff8 ;  /* 0xfffffff800007836 */ /* 0x000fc40000000000 */
[----:B------:R1:W2:Y:S01]  /*0760*/  LDG.E.U8 R18, desc[UR6][R18.64] ;  /* 0x0000000612127981 */ /* 0x0002a2000c1e1100 */
[----:B0-----:R-:W-:Y:S01]  /*0770*/  VIMNMX R16, PT, PT, RZ, R27, !PT ;  /* 0x0000001bff107248 */ /* 0x001fe20007fe0100 */
[----:B------:R-:W-:Y:S01]  /*0780*/  IMAD R14, R14, UR5, R3 ;  /* 0x000000050e0e7c24 */ /* 0x000fe2000f8e0203 */
[----:B---3--:R-:W-:-:S03]  /*0790*/  VIMNMX R12, PT, PT, R7, R0, PT ;  /* 0x00000000070c7248 */ /* 0x008fc60003fe0100 */
[--C-:B------:R-:W-:Y:S01]  /*07a0*/  IMAD R15, R16, UR5, R3.reuse ;  /* 0x00000005100f7c24 */ /* 0x100fe2000f8e0203 */
[----:B------:R-:W-:Y:S01]  /*07b0*/  IADD3 R26, P0, PT, R14, UR8, RZ ;  /* 0x000000080e1a7c10 */ /* 0x000fe2000ff1e0ff */
[----:B------:R-:W-:-:S03]  /*07c0*/  IMAD R16, R12, UR5, R3 ;  /* 0x000000050c107c24 */ /* 0x000fc6000f8e0203 */
[----:B------:R-:W-:Y:S02]  /*07d0*/  LEA.HI.X.SX32 R27, R14, UR9, 0x1, P0 ;  /* 0x000000090e1b7c11 */ /* 0x000fe400080f0eff */
[C---:B------:R-:W-:Y:S02]  /*07e0*/  IADD3 R12, P0, PT, R15.reuse, UR8, RZ ;  /* 0x000000080f0c7c10 */ /* 0x040fe4000ff1e0ff */
[C---:B------:R-:W-:Y:S02]  /*07f0*/  IADD3 R14, P1, PT, R16.reuse, UR8, RZ ;  /* 0x00000008100e7c10 */ /* 0x040fe4000ff3e0ff */
[----:B------:R-:W-:Y:S01]  /*0800*/  LEA.HI.X.SX32 R13, R15, UR9, 0x1, P0 ;  /* 0x000000090f0d7c11 */ /* 0x000fe200080f0eff */
[----:B------:R0:W3:Y:S01]  /*0810*/  LDG.E.U8 R27, desc[UR6][R26.64] ;  /* 0x000000061a1b7981 */ /* 0x0000e2000c1e1100 */
[----:B------:R-:W-:-:S03]  /*0820*/  LEA.HI.X.SX32 R15, R16, UR9, 0x1, P1 ;  /* 0x00000009100f7c11 */ /* 0x000fc600088f0eff */
[----:B------:R-:W3:Y:S04]  /*0830*/  LDG.E.U8 R12, desc[UR6][R12.64] ;  /* 0x000000060c0c7981 */ /* 0x000ee8000c1e1100 */
[----:B------:R4:W3:Y:S01]  /*0840*/  LDG.E.U8 R15, desc[UR6][R14.64] ;  /* 0x000000060e0f7981 */ /* 0x0008e2000c1e1100 */
[----:B------:R-:W-:Y:S02]  /*0850*/  VIADD R16, R4, 0x2 ;  /* 0x0000000204107836 */ /* 0x000fe40000000000 */
[----:B------:R-:W-:Y:S02]  /*0860*/  IMAD.IADD R8, R21, 0x1, R8 ;  /* 0x0000000115087824 */ /* 0x000fe400078e0208 */
[----:B------:R-:W-:-:S06]  /*0870*/  IMAD.SHL.U32 R21, R16, 0x4, RZ ;  /* 0x0000000410157824 */ /* 0x000fcc00078e00ff */
[----:B------:R-:W4:Y:S01]  /*0880*/  LDC R21, c[0x3][R21] ;  /* 0x00c0000015157b82 */ /* 0x000f220000000800 */
[----:B-1----:R-:W-:-:S04]  /*0890*/  VIADD R19, R4, 0x1 ;  /* 0x0000000104137836 */ /* 0x002fc80000000000 */
[----:B0-----:R-:W-:Y:S01]  /*08a0*/  IMAD.SHL.U32 R26, R19, 0x4, RZ ;  /* 0x00000004131a7824 */ /* 0x001fe200078e00ff */
[----:B------:R-:W-:-:S03]  /*08b0*/  I2FP.F32.U32 R8, R8 ;  /* 0x0000000800087245 */ /* 0x000fc60000201000 */
[----:B------:R-:W0:Y:S01]  /*08c0*/  LDC R16, c[0x3][R26] ;  /* 0x00c000001a107b82 */ /* 0x000e220000000800 */
[C---:B------:R-:W-:Y:S02]  /*08d0*/  IMAD.SHL.U32 R19, R4.reuse, 0x4, RZ ;  /* 0x0000000404137824 */ /* 0x040fe400078e00ff */
[----:B----4-:R-:W-:Y:S02]  /*08e0*/  VIADD R14, R4, 0xfffffffe ;  /* 0xfffffffe040e7836 */ /* 0x010fe40000000000 */
[----:B------:R-:W-:-:S03]  /*08f0*/  IMAD.IADD R23, R23, 0x1, R24 ;  /* 0x0000000117177824 */ /* 0x000fc600078e0218 */
[----:B------:R-:W1:Y:S01]  /*0900*/  LDC R19, c[0x3][R19] ;  /* 0x00c0000013137b82 */ /* 0x000e620000000800 */
[----:B------:R-:W-:Y:S01]  /*0910*/  FFMA R25, R8, R21, R25 ;  /* 0x0000001508197223 */ /* 0x000fe20000000019 */
[----:B------:R-:W-:-:S04]  /*0920*/  VIADD R8, R4, 0xffffffff ;  /* 0xffffffff04087836 */ /* 0x000fc80000000000 */
[----:B------:R-:W-:Y:S02]  /*0930*/  IMAD.SHL.U32 R13, R8, 0x4, RZ ;  /* 0x00000004080d7824 */ /* 0x000fe400078e00ff */
[----:B------:R-:W-:Y:S01]  /*0940*/  IMAD.SHL.U32 R8, R14, 0x4, RZ ;  /* 0x000000040e087824 */ /* 0x000fe200078e00ff */
[----:B------:R-:W-:Y:S01]  /*0950*/  I2FP.F32.U32 R24, R23 ;  /* 0x0000001700187245 */ /* 0x000fe20000201000 */
[C---:B------:R-:W-:Y:S02]  /*0960*/  VIADD R21, R4.reuse, 0xfffffffd ;  /* 0xfffffffd04157836 */ /* 0x040fe40000000000 */
[----:B------:R-:W4:Y:S01]  /*0970*/  LDC R13, c[0x3][R13] ;  /* 0x00c000000d0d7b82 */ /* 0x000f220000000800 */
[----:B------:R-:W-:Y:S02]  /*0980*/  VIADD R14, R4, 0xfffffffc ;  /* 0xfffffffc040e7836 */ /* 0x000fe40000000000 */
[----:B------:R-:W-:Y:S02]  /*0990*/  IMAD.SHL.U32 R23, R21, 0x4, RZ ;  /* 0x0000000415177824 */ /* 0x000fe400078e00ff */
[----:B0-----:R-:W-:Y:S01]  /*09a0*/  FFMA R16, R24, R16, R25 ;  /* 0x0000001018107223 */ /* 0x001fe20000000019 */
[----:B------:R-:W-:-:S02]  /*09b0*/  IMAD.SHL.U32 R24, R14, 0x4, RZ ;  /* 0x000000040e187824 */ /* 0x000fc400078e00ff */
[----:B------:R-:W0:Y:S08]  /*09c0*/  LDC R8, c[0x3][R8] ;  /* 0x00c0000008087b82 */ /* 0x000e300000000800 */
[----:B------:R-:W3:Y:S01]  /*09d0*/  LDC R14, c[0x3][R23] ;  /* 0x00c00000170e7b82 */ /* 0x000ee20000000800 */
[----:B------:R-:W-:-:S05]  /*09e0*/  VIADD R11, R11, 0x8 ;  /* 0x000000080b0b7836 */ /* 0x000fca0000000000 */
[----:B------:R-:W-:Y:S01]  /*09f0*/  ISETP.NE.AND P0, PT, R11, RZ, PT ;  /* 0x000000ff0b00720c */ /* 0x000fe20003f05270 */
[----:B------:R-:W-:Y:S02]  /*0a00*/  VIADD R10, R10, 0x8 ;  /* 0x000000080a0a7836 */ /* 0x000fe40000000000 */
[----:B------:R-:W-:Y:S02]  /*0a10*/  VIADD R4, R4, 0xfffffff8 ;  /* 0xfffffff804047836 */ /* 0x000fe40000000000 */
[----:B-----5:R-:W-:Y:S02]  /*0a20*/  IMAD.IADD R20, R9, 0x1, R20 ;  /* 0x0000000109147824 */ /* 0x020fe400078e0214 */
[----:B------:R-:W5:Y:S01]  /*0a30*/  LDC R9, c[0x3][R24] ;  /* 0x00c0000018097b82 */ /* 0x000f620000000800 */
[----:B--2---:R-:W-:Y:S02]  /*0a40*/  IMAD.IADD R22, R22, 0x1, R17 ;  /* 0x0000000116167824 */ /* 0x004fe400078e0211 */
[----:B------:R-:W-:Y:S01]  /*0a50*/  I2FP.F32.U32 R17, R20 ;  /* 0x0000001400117245 */ /* 0x000fe20000201000 */
[----:B------:R-:W-:-:S02]  /*0a60*/  IMAD.IADD R28, R28, 0x1, R29 ;  /* 0x000000011c1c7824 */ /* 0x000fc400078e021d */
[----:B------:R-:W-:Y:S02]  /*0a70*/  I2FP.F32.U32 R21, R22 ;  /* 0x0000001600157245 */ /* 0x000fe40000201000 */
[----:B-1----:R-:W-:Y:S01]  /*0a80*/  FFMA R16, R17, R19, R16 ;  /* 0x0000001311107223 */ /* 0x002fe20000000010 */
[----:B------:R-:W-:-:S03]  /*0a90*/  I2FP.F32.U32 R28, R28 ;  /* 0x0000001c001c7245 */ /* 0x000fc60000201000 */
[----:B----4-:R-:W-:-:S04]  /*0aa0*/  FFMA R13, R21, R13, R16 ;  /* 0x0000000d150d7223 */ /* 0x010fc80000000010 */
[----:B0-----:R-:W-:Y:S01]  /*0ab0*/  FFMA R13, R28, R8, R13 ;  /* 0x000000081c0d7223 */ /* 0x001fe2000000000d */
[----:B---3--:R-:W-:-:S05]  /*0ac0*/  IMAD.IADD R18, R18, 0x1, R27 ;  /* 0x0000000112127824 */ /* 0x008fca00078e021b */
[----:B------:R-:W-:Y:S01]  /*0ad0*/  I2FP.F32.U32 R18, R18 ;  /* 0x0000001200127245 */ /* 0x000fe20000201000 */
[----:B------:R-:W-:-:S04]  /*0ae0*/  IMAD.IADD R12, R12, 0x1, R15 ;  /* 0x000000010c0c7824 */ /* 0x000fc800078e020f */
[----:B------:R-:W-:Y:S01]  /*0af0*/  FFMA R18, R18, R14, R13 ;  /* 0x0000000e12127223 */ /* 0x000fe2000000000d */
[----:B------:R-:W-:-:S05]  /*0b00*/  I2FP.F32.U32 R15, R12 ;  /* 0x0000000c000f7245 */ /* 0x000fca0000201000 */
[----:B-----5:R-:W-:Y:S01]  /*0b10*/  FFMA R18, R15, R9, R18 ;  /* 0x000000090f127223 */ /* 0x020fe20000000012 */
[----:B------:R-:W-:Y:S06]  /*0b20*/  @P0 BRA `(.L_x_4) ;  /* 0xfffffff400e80947 */ /* 0x000fec000383ffff */
[----:B------:R-:W-:-:S07]  /*0b30*/  VIADD R19, R4, 0x4 ;  /* 0x0000000404137836 */ /* 0x000fce0000000000 */
.L_x_3:
[----:B------:R-:W-:-:S13]  /*0b40*/  ISETP.NE.AND P0, PT, R6, RZ, PT ;  /* 0x000000ff0600720c */ /* 0x000fda0003f05270 */
[----:B------:R-:W-:Y:S05]  /*0b50*/  @!P0 BRA `(.L_x_2) ;  /* 0x0000000800088947 */ /* 0x000fea0003800000 */
[----:B------:R-:W-:Y:S02]  /*0b60*/  ISETP.GE.U32.AND P1, PT, R6, 0x4, PT ;  /* 0x000000040600780c */ /* 0x000fe40003f26070 */
[----:B------:R-:W-:-:S04]  /*0b70*/  LOP3.LUT R20, R5, 0x3, RZ, 0xc0, !PT ;  /* 0x0000000305147812 */ /* 0x000fc800078ec0ff */
[----:B------:R-:W-:-:S07]  /*0b80*/  ISETP.NE.AND P0, PT, R20, RZ, PT ;  /* 0x000000ff1400720c */ /* 0x000fce0003f05270 */
[----:B------:R-:W-:Y:S06]  /*0b90*/  @!P1 BRA `(.L_x_5) ;  /* 0x00000004000c9947 */ /* 0x000fec0003800000 */
[----:B------:R-:W0:Y:S01]  /*0ba0*/  LDCU UR5, c[0x0][0x3a8] ;  /* 0x00007500ff0577ac */ /* 0x000e220008000800 */
[C---:B------:R-:W-:Y:S02]  /*0bb0*/  VIADD R21, R19.reuse, 0xffffffff ;  /* 0xffffffff13157836 */ /* 0x040fe40000000000 */
[C---:B------:R-:W-:Y:S01]  /*0bc0*/  VIADD R23, R19.reuse, 0xfffffffe ;  /* 0xfffffffe13177836 */ /* 0x040fe20000000000 */
[----:B------:R-:W1:Y:S01]  /*0bd0*/  LDCU.64 UR8, c[0x0][0x380] ;  /* 0x00007000ff0877ac */ /* 0x000e620008000a00 */
[C---:B------:R-:W-:Y:S01]  /*0be0*/  IMAD.IADD R6, R2.reuse, 0x1, R21 ;  /* 0x0000000102067824 */ /* 0x040fe200078e0215 */
[C---:B------:R-:W-:Y:S02]  /*0bf0*/  VIADDMNMX R0, R2.reuse, -R21, RZ, !PT ;  /* 0x8000001502007246 */ /* 0x040fe400078001ff */
[----:B------:R-:W-:Y:S01]  /*0c00*/  VIADDMNMX R8, R2, -R23, RZ, !PT ;  /* 0x8000001702087246 */ /* 0x000fe200078001ff */
[----:B------:R-:W-:Y:S01]  /*0c10*/  VIADD R25, R19, 0xfffffffd ;  /* 0xfffffffd13197836 */ /* 0x000fe20000000000 */
[----:B------:R-:W-:Y:S01]  /*0c20*/  VIADDMNMX R14, R6, 0xffffffff, R7, PT ;  /* 0xffffffff060e7846 */ /* 0x000fe20003800107 */
[--C-:B0-----:R-:W-:Y:S01]  /*0c30*/  IMAD R4, R0, UR5, R3.reuse ;  /* 0x0000000500047c24 */ /* 0x101fe2000f8e0203 */
[----:B------:R-:W-:Y:S01]  /*0c40*/  VIMNMX R0, PT, PT, R7, R6, PT ;  /* 0x0000000607007248 */ /* 0x000fe20003fe0100 */
[----:B------:R-:W-:-:S03]  /*0c50*/  IMAD R9, R8, UR5, R3 ;  /* 0x0000000508097c24 */ /* 0x000fc6000f8e0203 */
[----:B-1----:R-:W-:Y:S01]  /*0c60*/  IADD3 R12, P1, PT, R4, UR8, RZ ;  /* 0x00000008040c7c10 */ /* 0x002fe2000ff3e0ff */
[--C-:B------:R-:W-:Y:S01]  /*0c70*/  IMAD R11, R0, UR5, R3.reuse ;  /* 0x00000005000b7c24 */ /* 0x100fe2000f8e0203 */
[----:B------:R-:W-:Y:S01]  /*0c80*/  VIADDMNMX R16, R2, -R25, RZ, !PT ;  /* 0x8000001902107246 */ /* 0x000fe200078001ff */
[----:B------:R-:W-:Y:S01]  /*0c90*/  IMAD R14, R14, UR5, R3 ;  /* 0x000000050e0e7c24 */ /* 0x000fe2000f8e0203 */
[----:B------:R-:W-:Y:S01]  /*0ca0*/  LEA.HI.X.SX32 R13, R4, UR9, 0x1, P1 ;  /* 0x00000009040d7c11 */ /* 0x000fe200088f0eff */
[----:B------:R-:W-:Y:S01]  /*0cb0*/  VIADD R19, R19, 0xfffffffc ;  /* 0xfffffffc13137836 */ /* 0x000fe20000000000 */
[----:B------:R-:W-:Y:S02]  /*0cc0*/  IADD3 R8, P2, PT, R9, UR8, RZ ;  /* 0x0000000809087c10 */ /* 0x000fe4000ff5e0ff */
[----:B------:R-:W-:Y:S01]  /*0cd0*/  IADD3 R10, P1, PT, R11, UR8, RZ ;  /* 0x000000080b0a7c10 */ /* 0x000fe2000ff3e0ff */
[----:B------:R0:W2:Y:S01]  /*0ce0*/  LDG.E.U8 R0, desc[UR6][R12.64] ;  /* 0x000000060c007981 */ /* 0x0000a2000c1e1100 */
[----:B------:R-:W-:Y:S01]  /*0cf0*/  VIADDMNMX R22, R6, 0xfffffffe, R7, PT ;  /* 0xfffffffe06167846 */ /* 0x000fe20003800107 */
[----:B------:R-:W-:Y:S01]  /*0d00*/  IMAD R24, R16, UR5, R3 ;  /* 0x0000000510187c24 */ /* 0x000fe2000f8e0203 */
[----:B------:R-:W-:-:S02]  /*0d10*/  LEA.HI.X.SX32 R9, R9, UR9, 0x1, P2 ;  /* 0x0000000909097c11 */ /* 0x000fc400090f0eff */
[----:B------:R-:W-:Y:S02]  /*0d20*/  LEA.HI.X.SX32 R11, R11, UR9, 0x1, P1 ;  /* 0x000000090b0b7c11 */ /* 0x000fe400088f0eff */
[----:B------:R-:W-:Y:S01]  /*0d30*/  VIADDMNMX R26, R6, 0xfffffffd, R7, PT ;  /* 0xfffffffd061a7846 */ /* 0x000fe20003800107 */
[--C-:B------:R-:W-:Y:S01]  /*0d40*/  IMAD R6, R22, UR5, R3.reuse ;  /* 0x0000000516067c24 */ /* 0x100fe2000f8e0203 */
[----:B------:R-:W-:Y:S01]  /*0d50*/  IADD3 R16, P1, PT, R14, UR8, RZ ;  /* 0x000000080e107c10 */ /* 0x000fe2000ff3e0ff */
[----:B------:R1:W3:Y:S01]  /*0d60*/  LDG.E.U8 R4, desc[UR6][R8.64] ;  /* 0x0000000608047981 */ /* 0x0002e2000c1e1100 */
[----:B0-----:R-:W-:Y:S01]  /*0d70*/  VIADDMNMX R12, R2, -R19, RZ, !PT ;  /* 0x80000013020c7246 */ /* 0x001fe200078001ff */
[--C-:B------:R-:W-:Y:S01]  /*0d80*/  IMAD R15, R26, UR5, R3.reuse ;  /* 0x000000051a0f7c24 */ /* 0x100fe2000f8e0203 */
[----:B------:R-:W-:Y:S01]  /*0d90*/  LEA.HI.X.SX32 R17, R14, UR9, 0x1, P1 ;  /* 0x000000090e117c11 */ /* 0x000fe200088f0eff */
[----:B------:R0:W2:Y:S02]  /*0da0*/  LDG.E.U8 R27, desc[UR6][R10.64] ;  /* 0x000000060a1b7981 */ /* 0x0000a4000c1e1100 */
[----:B------:R-:W-:Y:S01]  /*0db0*/  IMAD R13, R12, UR5, R3 ;  /* 0x000000050c0d7c24 */ /* 0x000fe2000f8e0203 */
[----:B-1----:R-:W-:-:S02]  /*0dc0*/  IADD3 R8, P2, PT, R24, UR8, RZ ;  /* 0x0000000818087c10 */ /* 0x002fc4000ff5e0ff */
[----:B------:R1:W3:Y:S01]  /*0dd0*/  LDG.E.U8 R17, desc[UR6][R16.64] ;  /* 0x0000000610117981 */ /* 0x0002e2000c1e1100 */
[----:B0-----:R-:W-:Y:S02]  /*0de0*/  IADD3 R10, P1, PT, R6, UR8, RZ ;  /* 0x00000008060a7c10 */ /* 0x001fe4000ff3e0ff */
[----:B------:R-:W-:Y:S02]  /*0df0*/  LEA.HI.X.SX32 R9, R24, UR9, 0x1, P2 ;  /* 0x0000000918097c11 */ /* 0x000fe400090f0eff */
[----:B------:R-:W-:Y:S02]  /*0e00*/  IADD3 R14, P3, PT, R15, UR8, RZ ;  /* 0x000000080f0e7c10 */ /* 0x000fe4000ff7e0ff */
[----:B------:R-:W-:Y:S01]  /*0e10*/  LEA.HI.X.SX32 R11, R6, UR9, 0x1, P1 ;  /* 0x00000009060b7c11 */ /* 0x000fe200088f0eff */
[----:B------:R0:W4:Y:S01]  /*0e20*/  LDG.E.U8 R8, desc[UR6][R8.64] ;  /* 0x0000000608087981 */ /* 0x000122000c1e1100 */
[----:B------:R-:W-:Y:S02]  /*0e30*/  IADD3 R12, P2, PT, R13, UR8, RZ ;  /* 0x000000080d0c7c10 */ /* 0x000fe4000ff5e0ff */
[----:B------:R-:W-:-:S02]  /*0e40*/  LEA.HI.X.SX32 R15, R15, UR9, 0x1, P3 ;  /* 0x000000090f0f7c11 */ /* 0x000fc400098f0eff */
[----:B------:R-:W-:Y:S01]  /*0e50*/  LEA.HI.X.SX32 R13, R13, UR9, 0x1, P2 ;  /* 0x000000090d0d7c11 */ /* 0x000fe200090f0eff */
[----:B------:R-:W4:Y:S04]  /*0e60*/  LDG.E.U8 R11, desc[UR6][R10.64] ;  /* 0x000000060a0b7981 */ /* 0x000f28000c1e1100 */
[----:B------:R-:W5:Y:S04]  /*0e70*/  LDG.E.U8 R12, desc[UR6][R12.64] ;  /* 0x000000060c0c7981 */ /* 0x000f68000c1e1100 */
[----:B------:R-:W5:Y:S01]  /*0e80*/  LDG.E.U8 R15, desc[UR6][R14.64] ;  /* 0x000000060e0f7981 */ /* 0x000f62000c1e1100 */
[----:B------:R-:W-:-:S02]  /*0e90*/  IMAD.SHL.U32 R21, R21, 0x4, RZ ;  /* 0x0000000415157824 */ /* 0x000fc400078e00ff */
[----:B------:R-:W-:Y:S02]  /*0ea0*/  IMAD.SHL.U32 R23, R23, 0x4, RZ ;  /* 0x0000000417177824 */ /* 0x000fe400078e00ff */
[----:B-1----:R-:W-:Y:S02]  /*0eb0*/  IMAD.SHL.U32 R16, R25, 0x4, RZ ;  /* 0x0000000419107824 */ /* 0x002fe400078e00ff */
[----:B------:R-:W1:Y:S01]  /*0ec0*/  LDC R21, c[0x3][R21] ;  /* 0x00c0000015157b82 */ /* 0x000e620000000800 */
[----:B------:R-:W-:-:S07]  /*0ed0*/  IMAD.SHL.U32 R6, R19, 0x4, RZ ;  /* 0x0000000413067824 */ /* 0x000fce00078e00ff */
[----:B------:R-:W1:Y:S08]  /*0ee0*/  LDC R23, c[0x3][R23] ;  /* 0x00c0000017177b82 */ /* 0x000e700000000800 */
[----:B------:R-:W5:Y:S08]  /*0ef0*/  LDC R16, c[0x3][R16] ;  /* 0x00c0000010107b82 */ /* 0x000f700000000800 */
[----:B------:R-:W5:Y:S01]  /*0f00*/  LDC R6, c[0x3][R6] ;  /* 0x00c0000006067b82 */ /* 0x000f620000000800 */
[----:B--2---:R-:W-:-:S05]  /*0f10*/  IMAD.IADD R0, R0, 0x1, R27 ;  /* 0x0000000100007824 */ /* 0x004fca00078e021b */
[----:B0-----:R-:W-:Y:S01]  /*0f20*/  I2FP.F32.U32 R9, R0 ;  /* 0x0000000000097245 */ /* 0x001fe20000201000 */
[----:B---3--:R-:W-:-:S04]  /*0f30*/  IMAD.IADD R4, R4, 0x1, R17 ;  /* 0x0000000104047824 */ /* 0x008fc800078e0211 */
[----:B-1----:R-:W-:Y:S01]  /*0f40*/  FFMA R9, R9, R21, R18 ;  /* 0x0000001509097223 */ /* 0x002fe20000000012 */
[----:B------:R-:W-:-:S05]  /*0f50*/  I2FP.F32.U32 R4, R4 ;  /* 0x0000000400047245 */ /* 0x000fca0000201000 */
[----:B------:R-:W-:Y:S01]  /*0f60*/  FFMA R9, R4, R23, R9 ;  /* 0x0000001704097223 */ /* 0x000fe20000000009 */
[----:B----4-:R-:W-:-:S05]  /*0f70*/  IMAD.IADD R8, R8, 0x1, R11 ;  /* 0x0000000108087824 */ /* 0x010fca00078e020b */
[----:B------:R-:W-:Y:S01]  /*0f80*/  I2FP.F32.U32 R8, R8 ;  /* 0x0000000800087245 */ /* 0x000fe20000201000 */
[----:B-----5:R-:W-:-:S04]  /*0f90*/  IMAD.IADD R12, R12, 0x1, R15 ;  /* 0x000000010c0c7824 */ /* 0x020fc800078e020f */
[----:B------:R-:W-:Y:S01]  /*0fa0*/  FFMA R9, R8, R16, R9 ;  /* 0x0000001008097223 */ /* 0x000fe20000000009 */
[----:B------:R-:W-:-:S05]  /*0fb0*/  I2FP.F32.U32 R12, R12 ;  /* 0x0000000c000c7245 */ /* 0x000fca0000201000 */
[----:B------:R-:W-:-:S07]  /*0fc0*/  FFMA R18, R12, R6, R9 ;  /* 0x000000060c127223 */ /* 0x000fce0000000009 */
.L_x_5:
[----:B------:R-:W-:Y:S05]  /*0fd0*/  @!P0 BRA `(.L_x_2) ;  /* 0x0000000000e88947 */ /* 0x000fea0003800000 */
[----:B------:R-:W-:Y:S02]  /*0fe0*/  ISETP.NE.AND P1, PT, R20, 0x1, PT ;  /* 0x000000011400780c */ /* 0x000fe40003f25270 */
[----:B------:R-:W-:-:S04]  /*0ff0*/  LOP3.LUT R5, R5, 0x1, RZ, 0xc0, !PT ;  /* 0x0000000105057812 */ /* 0x000fc800078ec0ff */
[----:B------:R-:W-:-:S07]  /*1000*/  ISETP.NE.U32.AND P0, PT, R5, 0x1, PT ;  /* 0x000000010500780c */ /* 0x000fce0003f05070 */
[----:B------:R-:W-:Y:S06]  /*1010*/  @!P1 BRA `(.L_x_6) ;  /* 0x00000000008c9947 */ /* 0x000fec0003800000 */
[----:B------:R-:W0:Y:S01]  /*1020*/  LDCU UR5, c[0x0][0x3a8] ;  /* 0x00007500ff0577ac */ /* 0x000e220008000800 */
[C---:B------:R-:W-:Y:S02]  /*1030*/  VIADD R15, R19.reuse, 0xffffffff ;  /* 0xffffffff130f7836 */ /* 0x040fe40000000000 */
[----:B------:R-:W-:Y:S01]  /*1040*/  VIADD R19, R19, 0xfffffffe ;  /* 0xfffffffe13137836 */ /* 0x000fe20000000000 */
[----:B------:R-:W1:Y:S01]  /*1050*/  LDCU.64 UR8, c[0x0][0x380] ;  /* 0x00007000ff0877ac */ /* 0x000e620008000a00 */
[C---:B------:R-:W-:Y:S01]  /*1060*/  IMAD.IADD R4, R2.reuse, 0x1, R15 ;  /* 0x0000000102047824 */ /* 0x040fe200078e020f */
[C---:B------:R-:W-:Y:S02]  /*1070*/  VIADDMNMX R0, R2.reuse, -R15, RZ, !PT ;  /* 0x8000000f02007246 */ /* 0x040fe400078001ff */
[----:B------:R-:W-:Y:S02]  /*1080*/  VIADDMNMX R8, R2, -R19, RZ, !PT ;  /* 0x8000001302087246 */ /* 0x000fe400078001ff */
[----:B------:R-:W-:-:S02]  /*1090*/  VIMNMX R6, PT, PT, R7, R4, PT ;  /* 0x0000000407067248 */ /* 0x000fc40003fe0100 */
[----:B------:R-:W-:Y:S01]  /*10a0*/  VIADDMNMX R10, R4, 0xffffffff, R7, PT ;  /* 0xffffffff040a7846 */ /* 0x000fe20003800107 */
[--C-:B0-----:R-:W-:Y:S02]  /*10b0*/  IMAD R0, R0, UR5, R3.reuse ;  /* 0x0000000500007c24 */ /* 0x101fe4000f8e0203 */
[--C-:B------:R-:W-:Y:S02]  /*10c0*/  IMAD R6, R6, UR5, R3.reuse ;  /* 0x0000000506067c24 */ /* 0x100fe4000f8e0203 */
[--C-:B------:R-:W-:Y:S01]  /*10d0*/  IMAD R9, R8, UR5, R3.reuse ;  /* 0x0000000508097c24 */ /* 0x100fe2000f8e0203 */
[----:B-1----:R-:W-:Y:S01]  /*10e0*/  IADD3 R4, P1, PT, R0, UR8, RZ ;  /* 0x0000000800047c10 */ /* 0x002fe2000ff3e0ff */
[----:B------:R-:W-:-:S03]  /*10f0*/  IMAD R14, R10, UR5, R3 ;  /* 0x000000050a0e7c24 */ /* 0x000fc6000f8e0203 */
[----:B------:R-:W-:Y:S02]  /*1100*/  LEA.HI.X.SX32 R5, R0, UR9, 0x1, P1 ;  /* 0x0000000900057c11 */ /* 0x000fe400088f0eff */
[----:B------:R-:W-:Y:S02]  /*1110*/  IADD3 R12, P1, PT, R6, UR8, RZ ;  /* 0x00000008060c7c10 */ /* 0x000fe4000ff3e0ff */
[C---:B------:R-:W-:Y:S01]  /*1120*/  IADD3 R10, P2, PT, R9.reuse, UR8, RZ ;  /* 0x00000008090a7c10 */ /* 0x040fe2000ff5e0ff */
[----:B------:R-:W2:Y:S01]  /*1130*/  LDG.E.U8 R4, desc[UR6][R4.64] ;  /* 0x0000000604047981 */ /* 0x000ea2000c1e1100 */
[----:B------:R-:W-:Y:S02]  /*1140*/  IADD3 R8, P3, PT, R14, UR8, RZ ;  /* 0x000000080e087c10 */ /* 0x000fe4000ff7e0ff */
[----:B------:R-:W-:Y:S02]  /*1150*/  LEA.HI.X.SX32 R13, R6, UR9, 0x1, P1 ;  /* 0x00000009060d7c11 */ /* 0x000fe400088f0eff */
[----:B------:R-:W-:-:S02]  /*1160*/  LEA.HI.X.SX32 R11, R9, UR9, 0x1, P2 ;  /* 0x00000009090b7c11 */ /* 0x000fc400090f0eff */
[----:B------:R-:W-:Y:S02]  /*1170*/  LEA.HI.X.SX32 R9, R14, UR9, 0x1, P3 ;  /* 0x000000090e097c11 */ /* 0x000fe400098f0eff */
[----:B------:R-:W2:Y:S04]  /*1180*/  LDG.E.U8 R13, desc[UR6][R12.64] ;  /* 0x000000060c0d7981 */ /* 0x000ea8000c1e1100 */
[----:B------:R-:W3:Y:S04]  /*1190*/  LDG.E.U8 R10, desc[UR6][R10.64] ;  /* 0x000000060a0a7981 */ /* 0x000ee8000c1e1100 */
[----:B------:R-:W3:Y:S01]  /*11a0*/  LDG.E.U8 R9, desc[UR6][R8.64] ;  /* 0x0000000608097981 */ /* 0x000ee2000c1e1100 */
[----:B------:R-:W-:-:S02]  /*11b0*/  IMAD.SHL.U32 R15, R15, 0x4, RZ ;  /* 0x000000040f0f7824 */ /* 0x000fc400078e00ff */
[----:B------:R-:W-:-:S04]  /*11c0*/  IMAD.SHL.U32 R14, R19, 0x4, RZ ;  /* 0x00000004130e7824 */ /* 0x000fc800078e00ff */
[----:B------:R-:W0:Y:S08]  /*11d0*/  LDC R15, c[0x3][R15] ;  /* 0x00c000000f0f7b82 */ /* 0x000e300000000800 */
[----:B------:R-:W1:Y:S01]  /*11e0*/  LDC R14, c[0x3][R14] ;  /* 0x00c000000e0e7b82 */ /* 0x000e620000000800 */
[----:B--2---:R-:W-:-:S05]  /*11f0*/  IMAD.IADD R0, R4, 0x1, R13 ;  /* 0x0000000104007824 */ /* 0x004fca00078e020d */
[----:B------:R-:W-:Y:S01]  /*1200*/  I2FP.F32.U32 R5, R0 ;  /* 0x0000000000057245 */ /* 0x000fe20000201000 */
[----:B---3--:R-:W-:-:S04]  /*1210*/  IMAD.IADD R6, R10, 0x1, R9 ;  /* 0x000000010a067824 */ /* 0x008fc800078e0209 */
[----:B0-----:R-:W-:Y:S01]  /*1220*/  FFMA R5, R5, R15, R18 ;  /* 0x0000000f05057223 */ /* 0x001fe20000000012 */
[----:B------:R-:W-:-:S05]  /*1230*/  I2FP.F32.U32 R6, R6 ;  /* 0x0000000600067245 */ /* 0x000fca0000201000 */
[----:B-1----:R-:W-:-:S07]  /*1240*/  FFMA R18, R6, R14, R5 ;  /* 0x0000000e06127223 */ /* 0x002fce0000000005 */
.L_x_6:
[----:B------:R-:W-:Y:S05]  /*1250*/  @P0 BRA `(.L_x_2) ;  /* 0x0000000000480947 */ /* 0x000fea0003800000 */
[----:B------:R-:W0:Y:S01]  /*1260*/  LDCU UR5, c[0x0][0x3a8] ;  /* 0x00007500ff0577ac */ /* 0x000e220008000800 */
[----:B------:R-:W-:Y:S01]  /*1270*/  VIADD R19, R19, 0xffffffff ;  /* 0xffffffff13137836 */ /* 0x000fe20000000000 */
[----:B------:R-:W1:Y:S04]  /*1280*/  LDCU.64 UR8, c[0x0][0x380] ;  /* 0x00007000ff0877ac */ /* 0x000e680008000a00 */
[----:B------:R-:W-:Y:S02]  /*1290*/  VIADDMNMX R4, R19, R2, R7, PT ;  /* 0x0000000213047246 */ /* 0x000fe40003800107 */
[----:B------:R-:W-:-:S03]  /*12a0*/  VIADDMNMX R0, R2, -R19, RZ, !PT ;  /* 0x8000001302007246 */ /* 0x000fc600078001ff */
[--C-:B0-----:R-:W-:Y:S02]  /*12b0*/  IMAD R7, R4, UR5, R3.reuse ;  /* 0x0000000504077c24 */ /* 0x101fe4000f8e0203 */
[----:B------:R-:W-:-:S03]  /*12c0*/  IMAD R0, R0, UR5, R3 ;  /* 0x0000000500007c24 */ /* 0x000fc6000f8e0203 */
[C---:B-1----:R-:W-:Y:S02]  /*12d0*/  IADD3 R6, P1, PT, R7.reuse, UR8, RZ ;  /* 0x0000000807067c10 */ /* 0x042fe4000ff3e0ff */
[C---:B------:R-:W-:Y:S02]  /*12e0*/  IADD3 R4, P0, PT, R0.reuse, UR8, RZ ;  /* 0x0000000800047c10 */ /* 0x040fe4000ff1e0ff */
[----:B------:R-:W-:Y:S02]  /*12f0*/  LEA.HI.X.SX32 R7, R7, UR9, 0x1, P1 ;  /* 0x0000000907077c11 */ /* 0x000fe400088f0eff */
[----:B------:R-:W-:-:S04]  /*1300*/  LEA.HI.X.SX32 R5, R0, UR9, 0x1, P0 ;  /* 0x0000000900057c11 */ /* 0x000fc800080f0eff */
[----:B------:R-:W2:Y:S04]  /*1310*/  LDG.E.U8 R7, desc[UR6][R6.64] ;  /* 0x0000000606077981 */ /* 0x000ea8000c1e1100 */
[----:B------:R-:W2:Y:S01]  /*1320*/  LDG.E.U8 R4, desc[UR6][R4.64] ;  /* 0x0000000604047981 */ /* 0x000ea2000c1e1100 */
[----:B------:R-:W-:-:S06]  /*1330*/  IMAD.SHL.U32 R19, R19, 0x4, RZ ;  /* 0x0000000413137824 */ /* 0x000fcc00078e00ff */
[----:B------:R-:W0:Y:S01]  /*1340*/  LDC R19, c[0x3][R19] ;  /* 0x00c0000013137b82 */ /* 0x000e220000000800 */
[----:B--2---:R-:W-:-:S05]  /*1350*/  IMAD.IADD R0, R4, 0x1, R7 ;  /* 0x0000000104007824 */ /* 0x004fca00078e0207 */
[----:B------:R-:W-:-:S05]  /*1360*/  I2FP.F32.U32 R9, R0 ;  /* 0x0000000000097245 */ /* 0x000fca0000201000 */
[----:B0-----:R-:W-:-:S07]  /*1370*/  FFMA R18, R9, R19, R18 ;  /* 0x0000001309127223 */ /* 0x001fce0000000012 */
.L_x_2:
[----:B------:R-:W0:Y:S01]  /*1380*/  LDCU UR5, c[0x0][0x3a8] ;  /* 0x00007500ff0577ac */ /* 0x000e220008000800 */
[----:B------:R-:W1:Y:S01]  /*1390*/  LDCU.64 UR8, c[0x0][0x380] ;  /* 0x00007000ff0877ac */ /* 0x000e620008000a00 */
[----:B0-----:R-:W-:Y:S01]  /*13a0*/  IMAD R0, R2, UR5, R3 ;  /* 0x0000000502007c24 */ /* 0x001fe2000f8e0203 */
[----:B------:R-:W0:Y:S04]  /*13b0*/  LDCU UR5, c[0x3][URZ] ;  /* 0x00c00000ff0577ac */ /* 0x000e280008000800 */
[----:B-1----:R-:W-:-:S04]  /*13c0*/  IADD3 R4, P0, PT, R0, UR8, RZ ;  /* 0x0000000800047c10 */ /* 0x002fc8000ff1e0ff */
[----:B------:R-:W-:-:S05]  /*13d0*/  LEA.HI.X.SX32 R5, R0, UR9, 0x1, P0 ;  /* 0x0000000900057c11 */ /* 0x000fca00080f0eff */
[----:B------:R-:W2:Y:S01]  /*13e0*/  LDG.E.U8 R4, desc[UR6][R4.64] ;  /* 0x0000000604047981 */ /* 0x000ea2000c1e1100 */
[----:B------:R-:W-:Y:S01]  /*13f0*/  IMAD.MOV.U32 R0, RZ, RZ, 0x3f000000 ;  /* 0x3f000000ff007424 */ /* 0x000fe200078e00ff */
[----:B--2---:R-:W-:-:S05]  /*1400*/  I2FP.F32.U32 R7, R4 ;  /* 0x0000000400077245 */ /* 0x004fca0000201000 */
[----:B0-----:R-:W-:-:S05]  /*1410*/  FFMA R7, R7, UR5, R18 ;  /* 0x0000000507077c23 */ /* 0x001fca0008000012 */
[----:B------:R-:W-:-:S05]  /*1420*/  LOP3.LUT R0, R0, 0x80000000, R7, 0xb8, !PT ;  /* 0x8000000000007812 */ /* 0x000fca00078eb807 */
[----:B------:R-:W-:-:S06]  /*1430*/  FADD.RZ R0, R7, R0 ;  /* 0x0000000007007221 */ /* 0x000fcc000000c000 */
[----:B------:R-:W0:Y:S02]  /*1440*/  F2I.U32.TRUNC.NTZ R0, R0 ;  /* 0x0000000000007305 */ /* 0x000e24000020f000 */
[----:B0-----:R-:W-:Y:S01]  /*1450*/  PRMT R7, R0, 0x7610, R7 ;  /* 0x0000761000077816 */ /* 0x001fe20000000007 */
[----:B------:R-:W-:Y:S06]  /*1460*/  BRA `(.L_x_7) ;  /* 0x0000000000187947 */ /* 0x000fec0003800000 */
.L_x_1:
[----:B------:R-:W0:Y:S01]  /*1470*/  LDCU UR5, c[0x0][0x3ac] ;  /* 0x00007580ff0577ac */ /* 0x000e220008000800 */
[----:B------:R-:W1:Y:S01]  /*1480*/  LDCU.64 UR8, c[0x0][0x380] ;  /* 0x00007000ff0877ac */ /* 0x000e620008000a00 */
[----:B0-----:R-:W-:-:S05]  /*1490*/  IMAD R0, R2, UR5, R3 ;  /* 0x0000000502007c24 */ /* 0x001fca000f8e0203 */
[----:B-1----:R-:W-:-:S04]  /*14a0*/  IADD3 R4, P0, PT, R0, UR8, RZ ;  /* 0x0000000800047c10 */ /* 0x002fc8000ff1e0ff */
[----:B------:R-:W-:-:S05]  /*14b0*/  LEA.HI.X.SX32 R5, R0, UR9, 0x1, P0 ;  /* 0x0000000900057c11 */ /* 0x000fca00080f0eff */
[----:B------:R0:W5:Y:S04]  /*14c0*/  LDG.E.U8 R7, desc[UR6][R4.64] ;  /* 0x0000000604077981 */ /* 0x000168000c1e1100 */
.L_x_7:
[----:B------:R-:W-:Y:S05]  /*14d0*/  BSYNC.RECONVERGENT B0 ;  /* 0x0000000000007941 */ /* 0x000fea0003800200 */
.L_x_0:
[----:B------:R-:W1:Y:S01]  /*14e0*/  LDCU UR5, c[0x0][0x3ac] ;  /* 0x00007580ff0577ac */ /* 0x000e620008000800 */
[----:B------:R-:W2:Y:S01]  /*14f0*/  LDCU.64 UR8, c[0x0][0x388] ;  /* 0x00007100ff0877ac */ /* 0x000ea20008000a00 */
[----:B-1----:R-:W-:-:S05]  /*1500*/  IMAD R3, R2, UR5, R3 ;  /* 0x0000000502037c24 */ /* 0x002fca000f8e0203 */
[----:B--2---:R-:W-:-:S04]  /*1510*/  IADD3 R2, P0, PT, R3, UR8, RZ ;  /* 0x0000000803027c10 */ /* 0x004fc8000ff1e0ff */
[----:B------:R-:W-:-:S05]  /*1520*/  LEA.HI.X.SX32 R3, R3, UR9, 0x1, P0 ;  /* 0x0000000903037c11 */ /* 0x000fca00080f0eff */
[----:B-----5:R-:W-:Y:S01]  /*1530*/  STG.E.U8 desc[UR6][R2.64], R7 ;  /* 0x0000000702007986 */ /* 0x020fe2000c101106 */
[----:B------:R-:W-:Y:S05]  /*1540*/  EXIT ;  /* 0x000000000000794d */ /* 0x000fea0003800000 */
.L_x_8:
[----:B------:R-:W-:-:S00]  /*1550*/  BRA `(.L_x_8) ;  /* 0xfffffffc00fc7947 */ /* 0x000fc0000383ffff */
[----:B------:R-:W-:-:S00]  /*1560*/  NOP ;  /* 0x0000000000007918 */ /* 0x000fc00000000000 */
        /* <DEDUP_REMOVED lines=9> */
.L_x_30:


//--------------------- .text.Gauss_horiz_constrained --------------------------
	.section	.text.Gauss_horiz_constrained,"ax",@progbits
	.align	128
        .global         Gauss_horiz_constrained
        .type           Gauss_horiz_constrained,@function
        .size           Gauss_horiz_constrained,(.L_x_31 - Gauss_horiz_constrained)
        .other          Gauss_horiz_constrained,@"STO_CUDA_ENTRY STV_DEFAULT"
Gauss_horiz_constrained:
.text.Gauss_horiz_constrained:
[----:B------:R-:W-:Y:S01]  /*0000*/  LDC R1, c[0x0][0x37c] ;  /* 0x0000df00ff017b82 */ /* 0x000fe20000000800 */
[----:B------:R-:W0:Y:S07]  /*0010*/  S2R R3, SR_TID.Y ;  /* 0x0000000000037919 */ /* 0x000e2e0000002200 */
[----:B------:R-:W1:Y:S01]  /*0020*/  S2UR UR4, SR_CTAID.X ;  /* 0x00000000000479c3 */ /* 0x000e620000002500 */
[----:B------:R-:W1:Y:S01]  /*0030*/  LDCU UR5, c[0x0][0x360] ;  /* 0x00006c00ff0577ac */ /* 0x000e620008000800 */
[----:B------:R-:W2:Y:S06]  /*0040*/  S2R R0, SR_TID.X ;  /* 0x0000000000007919 */ /* 0x000eac0000002100 */
[----:B------:R-:W0:Y:S08]  /*0050*/  S2UR UR6, SR_CTAID.Y ;  /* 0x00000000000679c3 */ /* 0x000e300000002600 */
[----:B------:R-:W0:Y:S08]  /*0060*/  LDC R2, c[0x0][0x364] ;  /* 0x0000d900ff027b82 */ /* 0x000e300000000800 */
[----:B------:R-:W3:Y:S01]  /*0070*/  LDC.64 R4, c[0x0][0x390] ;  /* 0x0000e400ff047b82 */ /* 0x000ee20000000a00 */
[----:B-1----:R-:W-:Y:S01]  /*0080*/  UIMAD UR4, UR4, UR5, URZ ;  /* 0x00000005040472a4 */ /* 0x002fe2000f8e02ff */
[----:B0-----:R-:W-:-:S05]  /*0090*/  IMAD R2, R2, UR6, R3 ;  /* 0x0000000602027c24 */ /* 0x001fca000f8e0203 */
[----:B--2---:R-:W-:Y:S01]  /*00a0*/  VIADD R3, R0, UR4 ;  /* 0x0000000400037c36 */ /* 0x004fe20008000000 */
        /* <DEDUP_REMOVED lines=17> */
[----:B------:R-:W-:Y:S02]  /*01c0*/  VIADD R5, R10, 0xfffffffe ;  /* 0xfffffffe0a057836 */ /* 0x000fe40000000000 */
[----:B------:R-:W-:Y:S02]  /*01d0*/  VIADD R7, R4, 0xffffffff ;  /* 0xffffffff04077836 */ /* 0x000fe40000000000 */
[----:B------:R-:W-:Y:S01]  /*01e0*/  IMAD.MOV.U32 R18, RZ, RZ, RZ ;  /* 0x000000ffff127224 */ /* 0x000fe200078e00ff */
[----:B------:R-:W-:Y:S01]  /*01f0*/  ISETP.GE.U32.AND P0, PT, R5, 0x7, PT ;  /* 0x000000070500780c */ /* 0x000fe20003f06070 */
[----:B------:R-:W-:-:S05]  /*0200*/  VIADD R5, R10, 0xffffffff ;  /* 0xffffffff0a057836 */ /* 0x000fca0000000000 */
[----:B------:R-:W-:Y:S01]  /*0210*/  LOP3.LUT R6, R5, 0x7, RZ, 0xc0, !PT ;  /* 0x0000000705067812 */ /* 0x000fe200078ec0ff */
[----:B0-----:R-:W-:-:S06]  /*0220*/  IMAD.U32 R4, RZ, RZ, UR5 ;  /* 0x00000005ff047e24 */ /* 0x001fcc000f8e00ff */
[----:B------:R-:W-:Y:S05]  /*0230*/  @!P0 BRA `(.L_x_12) ;  /* 0x0000000800408947 */ /* 0x000fea0003800000 */
[----:B------:R-:W-:Y:S01]  /*0240*/  LOP3.LUT R11, R5, 0xfffffff8, RZ, 0xc0, !PT ;  /* 0xfffffff8050b7812 */ /* 0x000fe200078ec0ff */
[C---:B------:R-:W-:Y:S01]  /*0250*/  VIADD R4, R10.reuse, 0xfffffffc ;  /* 0xfffffffc0a047836 */ /* 0x040fe20000000000 */
[----:B------:R-:W-:Y:S01]  /*0260*/  IADD3 R0, PT, PT, R10, UR4, R0 ;  /* 0x000000040a007c10 */ /* 0x000fe2000fffe000 */
[----:B------:R-:W-:Y:S01]  /*0270*/  IMAD.MOV.U32 R18, RZ, RZ, RZ ;  /* 0x000000ffff127224 */ /* 0x000fe200078e00ff */
[----:B------:R-:W-:Y:S01]  /*0280*/  IADD3 R10, PT, PT, R3, 0x4, -R10 ;  /* 0x00000004030a7810 */ /* 0x000fe20007ffe80a */
[----:B------:R-:W-:Y:S01]  /*0290*/  IMAD.MOV R11, RZ, RZ, -R11 ;  /* 0x000000ffff0b7224 */ /* 0x000fe200078e0a0b */
[----:B------:R-:W0:Y:S01]  /*02a0*/  LDCU UR5, c[0x0][0x3a8] ;  /* 0x00007500ff0577ac */ /* 0x000e220008000800 */
[----:B------:R-:W1:Y:S01]  /*02b0*/  LDCU.64 UR8, c[0x0][0x380] ;  /* 0x00007000ff0877ac */ /* 0x000e620008000a00 */
[----:B------:R-:W-:-:S04]  /*02c0*/  NOP ;  /* 0x0000000000007918 */ /* 0x000fc80000000000 */
.L_x_13:
[----:B------:R-:W-:Y:S02]  /*02d0*/  VIADDMNMX R9, R10, 0xfffffffd, RZ, !PT ;  /* 0xfffffffd0a097846 */ /* 0x000fe400078001ff */
[----:B------:R-:W-:-:S03]  /*02e0*/  VIADDMNMX R13, R0, 0xffffffff, R7, PT ;  /* 0xffffffff000d7846 */ /* 0x000fc60003800107 */
[C---:B0-----:R-:W-:Y:S02]  /*02f0*/  IMAD R9, R2.reuse, UR5, R9 ;  /* 0x0000000502097c24 */ /* 0x041fe4000f8e0209 */
        /* <DEDUP_REMOVED lines=9> */
[----:B------:R-:W-:Y:S01]  /*0390*/  IMAD R15, R2, UR5, R15 ;  /* 0x00000005020f7c24 */ /* 0x000fe2000f8e020f */
[----:B------:R-:W-:Y:S01]  /*03a0*/  VIADDMNMX R19, R10, 0xffffffff, RZ, !PT ;  /* 0xffffffff0a137846 */ /* 0x000fe200078001ff */
[----:B------:R-:W-:Y:S02]  /*03b0*/  IMAD R17, R2, UR5, R17 ;  /* 0x0000000502117c24 */ /* 0x000fe4000f8e0211 */
[----:B------:R-:W-:Y:S01]  /*03c0*/  VIADD R16, R4, 0x3 ;  /* 0x0000000304107836 */ /* 0x000fe20000000000 */
[C---:B------:R-:W-:Y:S01]  /*03d0*/  IADD3 R14, P0, PT, R15.reuse, UR8, RZ ;  /* 0x000000080f0e7c10 */ /* 0x040fe2000ff1e0ff */
[----:B------:R-:W-:Y:S02]  /*03e0*/  IMAD R22, R2, UR5, R19 ;  /* 0x0000000502167c24 */ /* 0x000fe4000f8e0213 */
[----:B------:R-:W-:Y:S01]  /*03f0*/  IMAD.SHL.U32 R19, R16, 0x4, RZ ;  /* 0x0000000410137824 */ /* 0x000fe200078e00ff */
[----:B------:R-:W-:Y:S02]  /*0400*/  LEA.HI.X.SX32 R15, R15, UR9, 0x1, P0 ;  /* 0x000000090f0f7c11 */ /* 0x000fe400080f0eff */
[----:B0-----:R-:W-:-:S02]  /*0410*/  IADD3 R8, P0, PT, R17, UR8, RZ ;  /* 0x0000000811087c10 */ /* 0x001fc4000ff1e0ff */
[C-C-:B------:R-:W-:Y:S01]  /*0420*/  VIADDMNMX R25, R0.reuse, 0xfffffffd, R7.reuse, PT ;  /* 0xfffffffd00197846 */ /* 0x140fe20003800107 */
[----:B------:R-:W0:Y:S01]  /*0430*/  LDC R19, c[0x3][R19] ;  /* 0x00c0000013137b82 */ /* 0x000e220000000800 */
[----:B------:R-:W-:Y:S01]  /*0440*/  LEA.HI.X.SX32 R9, R17, UR9, 0x1, P0 ;  /* 0x0000000911097c11 */ /* 0x000fe200080f0eff */
[----:B------:R1:W3:Y:S01]  /*0450*/  LDG.E.U8 R21, desc[UR6][R14.64] ;  /* 0x000000060e157981 */ /* 0x0002e2000c1e1100 */
[----:B------:R-:W-:Y:S01]  /*0460*/  VIADDMNMX R23, R0, 0xfffffffc, R7, PT ;  /* 0xfffffffc00177846 */ /* 0x000fe20003800107 */
[----:B------:R-:W-:Y:S01]  /*0470*/  IMAD R12, R2, UR5, R25 ;  /* 0x00000005020c7c24 */ /* 0x000fe2000f8e0219 */
[C---:B------:R-:W-:Y:S01]  /*0480*/  IADD3 R16, P1, PT, R22.reuse, UR8, RZ ;  /* 0x0000000816107c10 */ /* 0x040fe2000ff3e0ff */
[----:B------:R-:W3:Y:S01]  /*0490*/  LDG.E.U8 R8, desc[UR6][R8.64] ;  /* 0x0000000608087981 */ /* 0x000ee2000c1e1100 */
[----:B------:R-:W-:Y:S02]  /*04a0*/  VIMNMX R27, PT, PT, RZ, R10, !PT ;  /* 0x0000000aff1b7248 */ /* 0x000fe40007fe0100 */
[----:B------:R-:W-:Y:S01]  /*04b0*/  LEA.HI.X.SX32 R17, R22, UR9, 0x1, P1 ;  /* 0x0000000916117c11 */ /* 0x000fe200088f0eff */
[----:B------:R-:W-:Y:S01]  /*04c0*/  IMAD R22, R2, UR5, R23 ;  /* 0x0000000502167c24 */ /* 0x000fe2000f8e0217 */
[----:B------:R-:W-:Y:S01]  /*04d0*/  IADD3 R24, P0, PT, R12, UR8, RZ ;  /* 0x000000080c187c10 */ /* 0x000fe2000ff1e0ff */
[----:B-1----:R-:W-:Y:S01]  /*04e0*/  IMAD R15, R2, UR5, R27 ;  /* 0x00000005020f7c24 */ /* 0x002fe2000f8e021b */
[----:B------:R-:W-:Y:S01]  /*04f0*/  VIADDMNMX R27, R10, 0x1, RZ, !PT ;  /* 0x000000010a1b7846 */ /* 0x000fe200078001ff */
[----:B------:R1:W4:Y:S01]  /*0500*/  LDG.E.U8 R23, desc[UR6][R16.64] ;  /* 0x0000000610177981 */ /* 0x000322000c1e1100 */
[----:B------:R-:W-:-:S02]  /*0510*/  LEA.HI.X.SX32 R25, R12, UR9, 0x1, P0 ;  /* 0x000000090c197c11 */ /* 0x000fc400080f0eff */
[----:B------:R-:W-:Y:S02]  /*0520*/  IADD3 R12, P0, PT, R22, UR8, RZ ;  /* 0x00000008160c7c10 */ /* 0x000fe4000ff1e0ff */
[C---:B------:R-:W-:Y:S01]  /*0530*/  IADD3 R14, P1, PT, R15.reuse, UR8, RZ ;  /* 0x000000080f0e7c10 */ /* 0x040fe2000ff3e0ff */
[----:B------:R0:W4:Y:S01]  /*0540*/  LDG.E.U8 R24, desc[UR6][R24.64] ;  /* 0x0000000618187981 */ /* 0x000122000c1e1100 */
[----:B-1----:R-:W-:Y:S02]  /*0550*/  VIADDMNMX R16, R10, 0x2, RZ, !PT ;  /* 0x000000020a107846 */ /* 0x002fe400078001ff */
[----:B------:R-:W-:Y:S02]  /*0560*/  LEA.HI.X.SX32 R15, R15, UR9, 0x1, P1 ;  /* 0x000000090f0f7c11 */ /* 0x000fe400088f0eff */
[----:B------:R-:W-:-:S03]  /*0570*/  VIADDMNMX R29, R0, 0xfffffffb, R7, PT ;  /* 0xfffffffb001d7846 */ /* 0x000fc60003800107 */
[----:B------:R1:W5:Y:S02]  /*0580*/  LDG.E.U8 R9, desc[UR6][R14.64] ;  /* 0x000000060e097981 */ /* 0x000364000c1e1100 */
[----:B------:R-:W-:Y:S01]  /*0590*/  IMAD R17, R2, UR5, R29 ;  /* 0x0000000502117c24 */ /* 0x000fe2000f8e021d */
[----:B------:R-:W-:-:S05]  /*05a0*/  VIADDMNMX R29, R10, 0x3, RZ, !PT ;  /* 0x000000030a1d7846 */ /* 0x000fca00078001ff */
[----:B------:R-:W-:Y:S02]  /*05b0*/  IMAD R29, R2, UR5, R29 ;  /* 0x00000005021d7c24 */ /* 0x000fe4000f8e021d */
[----:B--2---:R-:W-:Y:S01]  /*05c0*/  IMAD.IADD R20, R13, 0x1, R20 ;  /* 0x000000010d147824 */ /* 0x004fe200078e0214 */
[----:B------:R-:W-:Y:S01]  /*05d0*/  LEA.HI.X.SX32 R13, R22, UR9, 0x1, P0 ;  /* 0x00000009160d7c11 */ /* 0x000fe200080f0eff */
[----:B------:R-:W-:-:S03]  /*05e0*/  IMAD R22, R2, UR5, R27 ;  /* 0x0000000502167c24 */ /* 0x000fc6000f8e021b */
[----:B------:R-:W-:Y:S02]  /*05f0*/  I2FP.F32.U32 R27, R20 ;  /* 0x00000014001b7245 */ /* 0x000fe40000201000 */
[----:B------:R-:W-:Y:S01]  /*0600*/  IADD3 R26, P0, PT, R22, UR8, RZ ;  /* 0x00000008161a7c10 */ /* 0x000fe2000ff1e0ff */
[----:B------:R2:W5:Y:S02]  /*0610*/  LDG.E.U8 R20, desc[UR6][R12.64] ;  /* 0x000000060c147981 */ /* 0x000564000c1e1100 */
[----:B0-----:R-:W-:Y:S01]  /*0620*/  FFMA R25, R27, R19, R18 ;  /* 0x000000131b197223 */ /* 0x001fe20000000012 */
[----:B------:R-:W-:Y:S01]  /*0630*/  IMAD R18, R2, UR5, R16 ;  /* 0x0000000502127c24 */ /* 0x000fe2000f8e0210 */
[----:B------:R-:W-:Y:S02]  /*0640*/  LEA.HI.X.SX32 R27, R22, UR9, 0x1, P0 ;  /* 0x00000009161b7c11 */ /* 0x000fe400080f0eff */
[----:B------:R-:W-:Y:S02]  /*0650*/  VIADDMNMX R19, R0, 0xfffffffa, R7, PT ;  /* 0xfffffffa00137846 */ /* 0x000fe40003800107 */
[----:B-1----:R-:W-:Y:S01]  /*0660*/  IADD3 R14, P0, PT, R18, UR8, RZ ;  /* 0x00000008120e7c10 */ /* 0x002fe2000ff1e0ff */
[----:B------:R0:W5:Y:S01]  /*0670*/  LDG.E.U8 R22, desc[UR6][R26.64] ;  /* 0x000000061a167981 */ /* 0x000162000c1e1100 */
[----:B------:R-:W-:-:S02]  /*0680*/  IADD3 R16, P1, PT, R17, UR8, RZ ;  /* 0x0000000811107c10 */ /* 0x000fc4000ff3e0ff */
[----:B------:R-:W-:Y:S01]  /*0690*/  LEA.HI.X.SX32 R15, R18, UR9, 0x1, P0 ;  /* 0x00000009120f7c11 */ /* 0x000fe200080f0eff */
[----:B------:R-:W-:Y:S01]  /*06a0*/  IMAD R19, R2, UR5, R19 ;  /* 0x0000000502137c24 */ /* 0x000fe2000f8e0213 */
[----:B------:R-:W-:-:S03]  /*06b0*/  LEA.HI.X.SX32 R17, R17, UR9, 0x1, P1 ;  /* 0x0000000911117c11 */ /* 0x000fc600088f0eff */
[----:B------:R1:W5:Y:S01]  /*06c0*/  LDG.E.U8 R28, desc[UR6][R14.64] ;  /* 0x000000060e1c7981 */ /* 0x000362000c1e1100 */
[----:B--2---:R-:W-:Y:S01]  /*06d0*/  IADD3 R12, P1, PT, R19, UR8, RZ ;  /* 0x00000008130c7c10 */ /* 0x004fe2000ff3e0ff */
[----:B0-----:R-:W-:Y:S01]  /*06e0*/  VIADD R27, R10, 0x4 ;  /* 0x000000040a1b7836 */ /* 0x001fe20000000000 */
[----:B------:R-:W-:Y:S01]  /*06f0*/  IADD3 R18, P0, PT, R29, UR8, RZ ;  /* 0x000000081d127c10 */ /* 0x000fe2000ff1e0ff */
[----:B------:R0:W2:Y:S01]  /*0700*/  LDG.E.U8 R17, desc[UR6][R16.64] ;  /* 0x0000000610117981 */ /* 0x0000a2000c1e1100 */
[----:B------:R-:W-:Y:S02]  /*0710*/  LEA.HI.X.SX32 R13, R19, UR9, 0x1, P1 ;  /* 0x00000009130d7c11 */ /* 0x000fe400088f0eff */
[C---:B-1----:R-:W-:Y:S01]  /*0720*/  VIADDMNMX R15, R0.reuse, 0xfffffff9, R7, PT ;  /* 0xfffffff9000f7846 */ /* 0x042fe20003800107 */
[----:B------:R-:W-:-:S04]  /*0730*/  VIADD R0, R0, 0xfffffff8 ;  /* 0xfffffff800007836 */ /* 0x000fc80000000000 */
[----:B------:R-:W-:Y:S01]  /*0740*/  IMAD R15, R2, UR5, R15 ;  /* 0x00000005020f7c24 */ /* 0x000fe2000f8e020f */
[----:B------:R-:W-:Y:S02]  /*0750*/  LEA.HI.X.SX32 R19, R29, UR9, 0x1, P0 ;  /* 0x000000091d137c11 */ /* 0x000fe400080f0eff */
[----:B------:R1:W2:Y:S01]  /*0760*/  LDG.E.U8 R29, desc[UR6][R12.64] ;  /* 0x000000060c1d7981 */ /* 0x0002a2000c1e1100 */
[----:B0-----:R-:W-:Y:S02]  /*0770*/  VIMNMX R16, PT, PT, RZ, R27, !PT ;  /* 0x0000001bff107248 */ /* 0x001fe40007fe0100 */
[C---:B------:R-:W-:Y:S01]  /*0780*/  IADD3 R26, P0, PT, R15.reuse, UR8, RZ ;  /* 0x000000080f1a7c10 */ /* 0x040fe2000ff1e0ff */
[----:B------:R0:W2:Y:S03]  /*0790*/  LDG.E.U8 R18, desc[UR6][R18.64] ;  /* 0x0000000612127981 */ /* 0x0000a6000c1e1100 */
[----:B------:R-:W-:-:S02]  /*07a0*/  LEA.HI.X.SX32 R27, R15, UR9, 0x1, P0 ;  /* 0x000000090f1b7c11 */ /* 0x000fc400080f0eff */
[----:B-1----:R-:W-:Y:S01]  /*07b0*/  VIMNMX R13, PT, PT, R7, R0, PT ;  /* 0x00000000070d7248 */ /* 0x002fe20003fe0100 */
[----:B------:R-:W-:-:S03]  /*07c0*/  IMAD R15, R2, UR5, R16 ;  /* 0x00000005020f7c24 */ /* 0x000fc6000f8e0210 */
[----:B------:R1:W2:Y:S01]  /*07d0*/  LDG.E.U8 R27, desc[UR6][R26.64] ;  /* 0x000000061a1b7981 */ /* 0x0002a2000c1e1100 */
[----:B------:R-:W-:Y:S01]  /*07e0*/  IMAD R16, R2, UR5, R13 ;  /* 0x0000000502107c24 */ /* 0x000fe2000f8e020d */
[----:B------:R-:W-:-:S04]  /*07f0*/  IADD3 R12, P0, PT, R15, UR8, RZ ;  /* 0x000000080f0c7c10 */ /* 0x000fc8000ff1e0ff */
[C---:B------:R-:W-:Y:S02]  /*0800*/  IADD3 R14, P1, PT, R16.reuse, UR8, RZ ;  /* 0x00000008100e7c10 */ /* 0x040fe4000ff3e0ff */
[----:B------:R-:W-:Y:S02]  /*0810*/  LEA.HI.X.SX32 R13, R15, UR9, 0x1, P0 ;  /* 0x000000090f0d7c11 */ /* 0x000fe400080f0eff */
[----:B------:R-:W-:-:S03]  /*0820*/  LEA.HI.X.SX32 R15, R16, UR9, 0x1, P1 ;  /* 0x00000009100f7c11 */ /* 0x000fc600088f0eff */
[----:B------:R-:W2:Y:S04]  /*0830*/  LDG.E.U8 R12, desc[UR6][R12.64] ;  /* 0x000000060c0c7981 */ /* 0x000ea8000c1e1100 */
[----:B------:R4:W2:Y:S01]  /*0840*/  LDG.E.U8 R15, desc[UR6][R14.64] ;  /* 0x000000060e0f7981 */ /* 0x0008a2000c1e1100 */
[----:B------:R-:W-:Y:S02]  /*0850*/  VIADD R16, R4, 0x2 ;  /* 0x0000000204107836 */ /* 0x000fe40000000000 */
[----:B---3--:R-:W-:Y:S02]  /*0860*/  IMAD.IADD R8, R21, 0x1, R8 ;  /* 0x0000000115087824 */ /* 0x008fe400078e0208 */
[----:B------:R-:W-:-:S06]  /*0870*/  IMAD.SHL.U32 R21, R16, 0x4, RZ ;  /* 0x0000000410157824 */ /* 0x000fcc00078e00ff */
[----:B------:R-:W3:Y:S01]  /*0880*/  LDC R21, c[0x3][R21] ;  /* 0x00c0000015157b82 */ /* 0x000ee20000000800 */
[----:B0-----:R-:W-:-:S04]  /*0890*/  VIADD R19, R4, 0x1 ;  /* 0x0000000104137836 */ /* 0x001fc80000000000 */
[----:B-1----:R-:W-:Y:S01]  /*08a0*/  IMAD.SHL.U32 R26, R19, 0x4, RZ ;  /* 0x00000004131a7824 */ /* 0x002fe200078e00ff */
[----:B------:R-:W-:-:S03]  /*08b0*/  I2FP.F32.U32 R8, R8 ;  /* 0x0000000800087245 */ /* 0x000fc60000201000 */
[----:B------:R-:W0:Y:S01]  /*08c0*/  LDC R16, c[0x3][R26] ;  /* 0x00c000001a107b82 */ /* 0x000e220000000800 */
[C---:B------:R-:W-:Y:S02]  /*08d0*/  IMAD.SHL.U32 R19, R4.reuse, 0x4, RZ ;  /* 0x0000000404137824 */ /* 0x040fe400078e00ff */
[----:B----4-:R-:W-:Y:S02]  /*08e0*/  VIADD R14, R4, 0xfffffffe ;  /* 0xfffffffe040e7836 */ /* 0x010fe40000000000 */
[----:B------:R-:W-:-:S03]  /*08f0*/  IMAD.IADD R23, R23, 0x1, R24 ;  /* 0x0000000117177824 */ /* 0x000fc600078e0218 */
[----:B------:R-:W1:Y:S01]  /*0900*/  LDC R19, c[0x3][R19] ;  /* 0x00c0000013137b82 */ /* 0x000e620000000800 */
[----:B---3--:R-:W-:Y:S01]  /*0910*/  FFMA R25, R8, R21, R25 ;  /* 0x0000001508197223 */ /* 0x008fe20000000019 */
[----:B------:R-:W-:-:S04]  /*0920*/  VIADD R8, R4, 0xffffffff ;  /* 0xffffffff04087836 */ /* 0x000fc80000000000 */
[----:B------:R-:W-:Y:S02]  /*0930*/  IMAD.SHL.U32 R13, R8, 0x4, RZ ;  /* 0x00000004080d7824 */ /* 0x000fe400078e00ff */
[----:B------:R-:W-:Y:S01]  /*0940*/  IMAD.SHL.U32 R8, R14, 0x4, RZ ;  /* 0x000000040e087824 */ /* 0x000fe200078e00ff */
[----:B------:R-:W-:Y:S01]  /*0950*/  I2FP.F32.U32 R24, R23 ;  /* 0x0000001700187245 */ /* 0x000fe20000201000 */
[C---:B------:R-:W-:Y:S02]  /*0960*/  VIADD R21, R4.reuse, 0xfffffffd ;  /* 0xfffffffd04157836 */ /* 0x040fe40000000000 */
[----:B------:R-:W3:Y:S01]  /*0970*/  LDC R13, c[0x3][R13] ;  /* 0x00c000000d0d7b82 */ /* 0x000ee20000000800 */
[----:B------:R-:W-:Y:S02]  /*0980*/  VIADD R14, R4, 0xfffffffc ;  /* 0xfffffffc040e7836 */ /* 0x000fe40000000000 */
[----:B------:R-:W-:Y:S02]  /*0990*/  IMAD.SHL.U32 R23, R21, 0x4, RZ ;  /* 0x0000000415177824 */ /* 0x000fe400078e00ff */
[----:B0-----:R-:W-:Y:S01]  /*09a0*/  FFMA R16, R24, R16, R25 ;  /* 0x0000001018107223 */ /* 0x001fe20000000019 */
[----:B------:R-:W-:-:S02]  /*09b0*/  IMAD.SHL.U32 R24, R14, 0x4, RZ ;  /* 0x000000040e187824 */ /* 0x000fc400078e00ff */
[----:B------:R-:W0:Y:S08]  /*09c0*/  LDC R8, c[0x3][R8] ;  /* 0x00c0000008087b82 */ /* 0x000e300000000800 */
[----:B------:R-:W4:Y:S01]  /*09d0*/  LDC R14, c[0x3][R23] ;  /* 0x00c00000170e7b82 */ /* 0x000f220000000800 */
[----:B------:R-:W-:-:S05]  /*09e0*/  VIADD R11, R11, 0x8 ;  /* 0x000000080b0b7836 */ /* 0x000fca0000000000 */
[----:B------:R-:W-:Y:S01]  /*09f0*/  ISETP.NE.AND P0, PT, R11, RZ, PT ;  /* 0x000000ff0b00720c */ /* 0x000fe20003f05270 */
[----:B------:R-:W-:Y:S02]  /*0a00*/  VIADD R10, R10, 0x8 ;  /* 0x000000080a0a7836 */ /* 0x000fe40000000000 */
[----:B------:R-:W-:Y:S02]  /*0a10*/  VIADD R4, R4, 0xfffffff8 ;  /* 0xfffffff804047836 */ /* 0x000fe40000000000 */
[----:B-----5:R-:W-:Y:S02]  /*0a20*/  IMAD.IADD R20, R9, 0x1, R20 ;  /* 0x0000000109147824 */ /* 0x020fe400078e0214 */
[----:B------:R-:W5:Y:S01]  /*0a30*/  LDC R9, c[0x3][R24] ;  /* 0x00c0000018097b82 */ /* 0x000f620000000800 */
[----:B--2---:R-:W-:Y:S02]  /*0a40*/  IMAD.IADD R22, R22, 0x1, R17 ;  /* 0x0000000116167824 */ /* 0x004fe400078e0211 */
[----:B------:R-:W-:-:S03]  /*0a50*/  I2FP.F32.U32 R17, R20 ;  /* 0x0000001400117245 */ /* 0x000fc60000201000 */
[----:B------:R-:W-:Y:S02]  /*0a60*/  I2FP.F32.U32 R21, R22 ;  /* 0x0000001600157245 */ /* 0x000fe40000201000 */
[----:B-1----:R-:W-:Y:S01]  /*0a70*/  FFMA R16, R17, R19, R16 ;  /* 0x0000001311107223 */ /* 0x002fe20000000010 */
[----:B------:R-:W-:-:S03]  /*0a80*/  IMAD.IADD R28, R28, 0x1, R29 ;  /* 0x000000011c1c7824 */ /* 0x000fc600078e021d */
[----:B---3--:R-:W-:Y:S02]  /*0a90*/  FFMA R13, R21, R13, R16 ;  /* 0x0000000d150d7223 */ /* 0x008fe40000000010 */
[----:B------:R-:W-:Y:S01]  /*0aa0*/  I2FP.F32.U32 R28, R28 ;  /* 0x0000001c001c7245 */ /* 0x000fe20000201000 */
[----:B------:R-:W-:-:S04]  /*0ab0*/  IMAD.IADD R18, R18, 0x1, R27 ;  /* 0x0000000112127824 */ /* 0x000fc800078e021b */
[----:B0-----:R-:W-:Y:S01]  /*0ac0*/  FFMA R13, R28, R8, R13 ;  /* 0x000000081c0d7223 */ /* 0x001fe2000000000d */
[----:B------:R-:W-:-:S05]  /*0ad0*/  I2FP.F32.U32 R18, R18 ;  /* 0x0000001200127245 */ /* 0x000fca0000201000 */
[----:B----4-:R-:W-:Y:S01]  /*0ae0*/  FFMA R18, R18, R14, R13 ;  /* 0x0000000e12127223 */ /* 0x010fe2000000000d */
[----:B------:R-:W-:-:S05]  /*0af0*/  IMAD.IADD R12, R12, 0x1, R15 ;  /* 0x000000010c0c7824 */ /* 0x000fca00078e020f */
[----:B------:R-:W-:-:S05]  /*0b00*/  I2FP.F32.U32 R15, R12 ;  /* 0x0000000c000f7245 */ /* 0x000fca0000201000 */
[----:B-----5:R-:W-:Y:S01]  /*0b10*/  FFMA R18, R15, R9, R18 ;  /* 0x000000090f127223 */ /* 0x020fe20000000012 */
[----:B------:R-:W-:Y:S06]  /*0b20*/  @P0 BRA `(.L_x_13) ;  /* 0xfffffff400e80947 */ /* 0x000fec000383ffff */
[----:B------:R-:W-:-:S07]  /*0b30*/  VIADD R4, R4, 0x4 ;  /* 0x0000000404047836 */ /* 0x000fce0000000000 */
.L_x_12:
        /* <DEDUP_REMOVED lines=8> */
[----:B------:R-:W-:Y:S01]  /*0bc0*/  VIADD R0, R4, 0xffffffff ;  /* 0xffffffff04007836 */ /* 0x000fe20000000000 */
[----:B------:R-:W1:Y:S02]  /*0bd0*/  LDCU.64 UR8, c[0x0][0x380] ;  /* 0x00007000ff0877ac */ /* 0x000e640008000a00 */
[C---:B------:R-:W-:Y:S01]  /*0be0*/  VIADDMNMX R11, R3.reuse, -R6, RZ, !PT ;  /* 0x80000006030b7246 */ /* 0x040fe200078001ff */
[C---:B------:R-:W-:Y:S01]  /*0bf0*/  IMAD.IADD R14, R3.reuse, 0x1, R0 ;  /* 0x00000001030e7824 */ /* 0x040fe200078e0200 */
[----:B------:R-:W-:-:S03]  /*0c00*/  VIADDMNMX R9, R3, -R0, RZ, !PT ;  /* 0x8000000003097246 */ /* 0x000fc600078001ff */
[C---:B0-----:R-:W-:Y:S02]  /*0c10*/  IMAD R15, R2.reuse, UR5, R11 ;  /* 0x00000005020f7c24 */ /* 0x041fe4000f8e020b */
[----:B------:R-:W-:Y:S01]  /*0c20*/  IMAD R10, R2, UR5, R9 ;  /* 0x00000005020a7c24 */ /* 0x000fe2000f8e0209 */
[----:B------:R-:W-:Y:S02]  /*0c30*/  VIMNMX R9, PT, PT, R7, R14, PT ;  /* 0x0000000e07097248 */ /* 0x000fe40003fe0100 */
[C---:B-1----:R-:W-:Y:S01]  /*0c40*/  IADD3 R8, P2, PT, R15.reuse, UR8, RZ ;  /* 0x000000080f087c10 */ /* 0x042fe2000ff5e0ff */
[----:B------:R-:W-:Y:S01]  /*0c50*/  VIADD R20, R4, 0xfffffffd ;  /* 0xfffffffd04147836 */ /* 0x000fe20000000000 */
[----:B------:R-:W-:Y:S01]  /*0c60*/  IADD3 R12, P1, PT, R10, UR8, RZ ;  /* 0x000000080a0c7c10 */ /* 0x000fe2000ff3e0ff */
[----:B------:R-:W-:Y:S01]  /*0c70*/  IMAD R11, R2, UR5, R9 ;  /* 0x00000005020b7c24 */ /* 0x000fe2000f8e0209 */
[----:B------:R-:W-:Y:S02]  /*0c80*/  LEA.HI.X.SX32 R9, R15, UR9, 0x1, P2 ;  /* 0x000000090f097c11 */ /* 0x000fe400090f0eff */
[----:B------:R-:W-:-:S02]  /*0c90*/  VIADDMNMX R15, R14, 0xffffffff, R7, PT ;  /* 0xffffffff0e0f7846 */ /* 0x000fc40003800107 */
[----:B------:R-:W-:Y:S01]  /*0ca0*/  LEA.HI.X.SX32 R13, R10, UR9, 0x1, P1 ;  /* 0x000000090a0d7c11 */ /* 0x000fe200088f0eff */
[----:B------:R-:W-:Y:S01]  /*0cb0*/  VIADD R4, R4, 0xfffffffc ;  /* 0xfffffffc04047836 */ /* 0x000fe20000000000 */
[----:B------:R-:W-:Y:S01]  /*0cc0*/  IADD3 R10, P1, PT, R11, UR8, RZ ;  /* 0x000000080b0a7c10 */ /* 0x000fe2000ff3e0ff */
[----:B------:R-:W-:Y:S01]  /*0cd0*/  IMAD R15, R2, UR5, R15 ;  /* 0x00000005020f7c24 */ /* 0x000fe2000f8e020f */
[----:B------:R-:W-:Y:S01]  /*0ce0*/  VIADDMNMX R17, R3, -R20, RZ, !PT ;  /* 0x8000001403117246 */ /* 0x000fe200078001ff */
[----:B------:R0:W2:Y:S01]  /*0cf0*/  LDG.E.U8 R19, desc[UR6][R12.64] ;  /* 0x000000060c137981 */ /* 0x0000a2000c1e1100 */
[----:B------:R-:W-:Y:S02]  /*0d00*/  VIADDMNMX R25, R14, 0xfffffffe, R7, PT ;  /* 0xfffffffe0e197846 */ /* 0x000fe40003800107 */
[----:B------:R-:W-:Y:S01]  /*0d10*/  LEA.HI.X.SX32 R11, R11, UR9, 0x1, P1 ;  /* 0x000000090b0b7c11 */ /* 0x000fe200088f0eff */
[----:B------:R-:W-:Y:S01]  /*0d20*/  IMAD R24, R2, UR5, R17 ;  /* 0x0000000502187c24 */ /* 0x000fe2000f8e0211 */
[----:B------:R-:W-:Y:S01]  /*0d30*/  VIADDMNMX R29, R14, 0xfffffffd, R7, PT ;  /* 0xfffffffd0e1d7846 */ /* 0x000fe20003800107 */
[----:B------:R1:W3:Y:S01]  /*0d40*/  LDG.E.U8 R21, desc[UR6][R8.64] ;  /* 0x0000000608157981 */ /* 0x0002e2000c1e1100 */
[----:B------:R-:W-:-:S02]  /*0d50*/  IADD3 R16, P1, PT, R15, UR8, RZ ;  /* 0x000000080f107c10 */ /* 0x000fc4000ff3e0ff */
[----:B------:R-:W-:Y:S01]  /*0d60*/  VIADDMNMX R27, R3, -R4, RZ, !PT ;  /* 0x80000004031b7246 */ /* 0x000fe200078001ff */
[C---:B0-----:R-:W-:Y:S01]  /*0d70*/  IMAD R13, R2.reuse, UR5, R25 ;  /* 0x00000005020d7c24 */ /* 0x041fe2000f8e0219 */
[----:B------:R-:W-:Y:S01]  /*0d80*/  LEA.HI.X.SX32 R17, R15, UR9, 0x1, P1 ;  /* 0x000000090f117c11 */ /* 0x000fe200088f0eff */
[----:B------:R0:W2:Y:S01]  /*0d90*/  LDG.E.U8 R22, desc[UR6][R10.64] ;  /* 0x000000060a167981 */ /* 0x0000a2000c1e1100 */
[C---:B------:R-:W-:Y:S02]  /*0da0*/  IMAD R15, R2.reuse, UR5, R29 ;  /* 0x00000005020f7c24 */ /* 0x040fe4000f8e021d */
[----:B------:R-:W-:Y:S01]  /*0db0*/  IMAD R27, R2, UR5, R27 ;  /* 0x00000005021b7c24 */ /* 0x000fe2000f8e021b */
[C---:B-1----:R-:W-:Y:S01]  /*0dc0*/  IADD3 R8, P2, PT, R24.reuse, UR8, RZ ;  /* 0x0000000818087c10 */ /* 0x042fe2000ff5e0ff */
[----:B------:R1:W3:Y:S01]  /*0dd0*/  LDG.E.U8 R16, desc[UR6][R16.64] ;  /* 0x0000000610107981 */ /* 0x0002e2000c1e1100 */
[----:B------:R-:W-:Y:S02]  /*0de0*/  IADD3 R14, P3, PT, R15, UR8, RZ ;  /* 0x000000080f0e7c10 */ /* 0x000fe4000ff7e0ff */
[----:B------:R-:W-:-:S02]  /*0df0*/  LEA.HI.X.SX32 R9, R24, UR9, 0x1, P2 ;  /* 0x0000000918097c11 */ /* 0x000fc400090f0eff */
[----:B0-----:R-:W-:Y:S02]  /*0e00*/  IADD3 R10, P1, PT, R13, UR8, RZ ;  /* 0x000000080d0a7c10 */ /* 0x001fe4000ff3e0ff */
[----:B------:R-:W-:Y:S01]  /*0e10*/  IADD3 R12, P2, PT, R27, UR8, RZ ;  /* 0x000000081b0c7c10 */ /* 0x000fe2000ff5e0ff */
[----:B------:R-:W4:Y:S01]  /*0e20*/  LDG.E.U8 R8, desc[UR6][R8.64] ;  /* 0x0000000608087981 */ /* 0x000f22000c1e1100 */
[----:B------:R-:W-:Y:S02]  /*0e30*/  LEA.HI.X.SX32 R11, R13, UR9, 0x1, P1 ;  /* 0x000000090d0b7c11 */ /* 0x000fe400088f0eff */
[----:B------:R-:W-:Y:S02]  /*0e40*/  LEA.HI.X.SX32 R15, R15, UR9, 0x1, P3 ;  /* 0x000000090f0f7c11 */ /* 0x000fe400098f0eff */
[----:B------:R-:W-:Y:S02]  /*0e50*/  LEA.HI.X.SX32 R13, R27, UR9, 0x1, P2 ;  /* 0x000000091b0d7c11 */ /* 0x000fe400090f0eff */
[----:B------:R-:W4:Y:S04]  /*0e60*/  LDG.E.U8 R11, desc[UR6][R10.64] ;  /* 0x000000060a0b7981 */ /* 0x000f28000c1e1100 */
[----:B------:R-:W5:Y:S04]  /*0e70*/  LDG.E.U8 R12, desc[UR6][R12.64] ;  /* 0x000000060c0c7981 */ /* 0x000f68000c1e1100 */
[----:B------:R-:W5:Y:S01]  /*0e80*/  LDG.E.U8 R15, desc[UR6][R14.64] ;  /* 0x000000060e0f7981 */ /* 0x000f62000c1e1100 */
[----:B------:R-:W-:-:S02]  /*0e90*/  IMAD.SHL.U32 R24, R0, 0x4, RZ ;  /* 0x0000000400187824 */ /* 0x000fc400078e00ff */
[----:B-1----:R-:W-:Y:S02]  /*0ea0*/  IMAD.SHL.U32 R17, R6, 0x4, RZ ;  /* 0x0000000406117824 */ /* 0x002fe400078e00ff */
[----:B------:R-:W-:Y:S02]  /*0eb0*/  IMAD.SHL.U32 R6, R20, 0x4, RZ ;  /* 0x0000000414067824 */ /* 0x000fe400078e00ff */
[----:B------:R-:W0:Y:S01]  /*0ec0*/  LDC R24, c[0x3][R24] ;  /* 0x00c0000018187b82 */ /* 0x000e220000000800 */
[----:B------:R-:W-:-:S07]  /*0ed0*/  IMAD.SHL.U32 R0, R4, 0x4, RZ ;  /* 0x0000000404007824 */ /* 0x000fce00078e00ff */
[----:B------:R-:W1:Y:S08]  /*0ee0*/  LDC R17, c[0x3][R17] ;  /* 0x00c0000011117b82 */ /* 0x000e700000000800 */
[----:B------:R-:W5:Y:S08]  /*0ef0*/  LDC R6, c[0x3][R6] ;  /* 0x00c0000006067b82 */ /* 0x000f700000000800 */
[----:B------:R-:W5:Y:S01]  /*0f00*/  LDC R0, c[0x3][R0] ;  /* 0x00c0000000007b82 */ /* 0x000f620000000800 */
[----:B--2---:R-:W-:-:S02]  /*0f10*/  IMAD.IADD R19, R19, 0x1, R22 ;  /* 0x0000000113137824 */ /* 0x004fc400078e0216 */
[----:B---3--:R-:W-:-:S03]  /*0f20*/  IMAD.IADD R16, R21, 0x1, R16 ;  /* 0x0000000115107824 */ /* 0x008fc600078e0210 */
[----:B------:R-:W-:Y:S02]  /*0f30*/  I2FP.F32.U32 R19, R19 ;  /* 0x0000001300137245 */ /* 0x000fe40000201000 */
[----:B------:R-:W-:-:S03]  /*0f40*/  I2FP.F32.U32 R16, R16 ;  /* 0x0000001000107245 */ /* 0x000fc60000201000 */
[----:B0-----:R-:W-:Y:S01]  /*0f50*/  FFMA R19, R19, R24, R18 ;  /* 0x0000001813137223 */ /* 0x001fe20000000012 */
[----:B----4-:R-:W-:-:S03]  /*0f60*/  IMAD.IADD R8, R8, 0x1, R11 ;  /* 0x0000000108087824 */ /* 0x010fc600078e020b */
[----:B-1----:R-:W-:Y:S02]  /*0f70*/  FFMA R17, R16, R17, R19 ;  /* 0x0000001110117223 */ /* 0x002fe40000000013 */
[----:B------:R-:W-:Y:S01]  /*0f80*/  I2FP.F32.U32 R8, R8 ;  /* 0x0000000800087245 */ /* 0x000fe20000201000 */
[----:B-----5:R-:W-:-:S04]  /*0f90*/  IMAD.IADD R12, R12, 0x1, R15 ;  /* 0x000000010c0c7824 */ /* 0x020fc800078e020f */
[----:B------:R-:W-:Y:S01]  /*0fa0*/  FFMA R17, R8, R6, R17 ;  /* 0x0000000608117223 */ /* 0x000fe20000000011 */
[----:B------:R-:W-:-:S05]  /*0fb0*/  I2FP.F32.U32 R12, R12 ;  /* 0x0000000c000c7245 */ /* 0x000fca0000201000 */
[----:B------:R-:W-:-:S07]  /*0fc0*/  FFMA R18, R12, R0, R17 ;  /* 0x000000000c127223 */ /* 0x000fce0000000011 */
.L_x_14:
        /* <DEDUP_REMOVED lines=14> */
[C---:B0-----:R-:W-:Y:S02]  /*10b0*/  IMAD R5, R2.reuse, UR5, R5 ;  /* 0x0000000502057c24 */ /* 0x041fe4000f8e0205 */
[C---:B------:R-:W-:Y:S02]  /*10c0*/  IMAD R6, R2.reuse, UR5, R9 ;  /* 0x0000000502067c24 */ /* 0x040fe4000f8e0209 */
[C---:B------:R-:W-:Y:S01]  /*10d0*/  IMAD R11, R2.reuse, UR5, R11 ;  /* 0x00000005020b7c24 */ /* 0x040fe2000f8e020b */
        /* <DEDUP_REMOVED lines=23> */
.L_x_15:
[----:B------:R-:W-:Y:S05]  /*1250*/  @P0 BRA `(.L_x_11) ;  /* 0x0000000000480947 */ /* 0x000fea0003800000 */
[----:B------:R-:W0:Y:S01]  /*1260*/  LDCU UR5, c[0x0][0x3a8] ;  /* 0x00007500ff0577ac */ /* 0x000e220008000800 */
[----:B------:R-:W-:Y:S01]  /*1270*/  VIADD R0, R4, 0xffffffff ;  /* 0xffffffff04007836 */ /* 0x000fe20000000000 */
[----:B------:R-:W1:Y:S04]  /*1280*/  LDCU.64 UR8, c[0x0][0x380] ;  /* 0x00007000ff0877ac */ /* 0x000e680008000a00 */
[----:B------:R-:W-:Y:S02]  /*1290*/  VIADDMNMX R7, R0, R3, R7, PT ;  /* 0x0000000300077246 */ /* 0x000fe40003800107 */
[----:B------:R-:W-:-:S03]  /*12a0*/  VIADDMNMX R5, R3, -R0, RZ, !PT ;  /* 0x8000000003057246 */ /* 0x000fc600078001ff */
[C---:B0-----:R-:W-:Y:S02]  /*12b0*/  IMAD R7, R2.reuse, UR5, R7 ;  /* 0x0000000502077c24 */ /* 0x041fe4000f8e0207 */
[----:B------:R-:W-:-:S03]  /*12c0*/  IMAD R5, R2, UR5, R5 ;  /* 0x0000000502057c24 */ /* 0x000fc6000f8e0205 */
[----:B-1----:R-:W-:Y:S02]  /*12d0*/  IADD3 R6, P1, PT, R7, UR8, RZ ;  /* 0x0000000807067c10 */ /* 0x002fe4000ff3e0ff */
[----:B------:R-:W-:Y:S02]  /*12e0*/  IADD3 R4, P0, PT, R5, UR8, RZ ;  /* 0x0000000805047c10 */ /* 0x000fe4000ff1e0ff */
        /* <DEDUP_REMOVED lines=9> */
.L_x_11:
        /* <DEDUP_REMOVED lines=15> */
.L_x_10:
[----:B------:R-:W0:Y:S01]  /*1470*/  LDCU UR5, c[0x0][0x3ac] ;  /* 0x00007580ff0577ac */ /* 0x000e220008000800 */
[----:B------:R-:W1:Y:S01]  /*1480*/  LDCU.64 UR8, c[0x0][0x380] ;  /* 0x00007000ff0877ac */ /* 0x000e620008000a00 */
[----:B0-----:R-:W-:-:S05]  /*1490*/  IMAD R0, R2, UR5, R3 ;  /* 0x0000000502007c24 */ /* 0x001fca000f8e0203 */
[----:B-1----:R-:W-:-:S04]  /*14a0*/  IADD3 R4, P0, PT, R0, UR8, RZ ;  /* 0x0000000800047c10 */ /* 0x002fc8000ff1e0ff */
[----:B------:R-:W-:-:S05]  /*14b0*/  LEA.HI.X.SX32 R5, R0, UR9, 0x1, P0 ;  /* 0x0000000900057c11 */ /* 0x000fca00080f0eff */
[----:B------:R0:W5:Y:S04]  /*14c0*/  LDG.E.U8 R7, desc[UR6][R4.64] ;  /* 0x0000000604077981 */ /* 0x000168000c1e1100 */
.L_x_16:
[----:B------:R-:W-:Y:S05]  /*14d0*/  BSYNC.RECONVERGENT B0 ;  /* 0x0000000000007941 */ /* 0x000fea0003800200 */
.L_x_9:
[----:B------:R-:W1:Y:S01]  /*14e0*/  LDCU UR5, c[0x0][0x3ac] ;  /* 0x00007580ff0577ac */ /* 0x000e620008000800 */
[----:B------:R-:W2:Y:S01]  /*14f0*/  LDCU.64 UR8, c[0x0][0x388] ;  /* 0x00007100ff0877ac */ /* 0x000ea20008000a00 */
[----:B-1----:R-:W-:-:S05]  /*1500*/  IMAD R3, R2, UR5, R3 ;  /* 0x0000000502037c24 */ /* 0x002fca000f8e0203 */
[----:B--2---:R-:W-:-:S04]  /*1510*/  IADD3 R2, P0, PT, R3, UR8, RZ ;  /* 0x0000000803027c10 */ /* 0x004fc8000ff1e0ff */
[----:B------:R-:W-:-:S05]  /*1520*/  LEA.HI.X.SX32 R3, R3, UR9, 0x1, P0 ;  /* 0x0000000903037c11 */ /* 0x000fca00080f0eff */
[----:B-----5:R-:W-:Y:S01]  /*1530*/  STG.E.U8 desc[UR6][R2.64], R7 ;  /* 0x0000000702007986 */ /* 0x020fe2000c101106 */
[----:B------:R-:W-:Y:S05]  /*1540*/  EXIT ;  /* 0x000000000000794d */ /* 0x000fea0003800000 */
.L_x_17:
        /* <DEDUP_REMOVED lines=11> */
.L_x_31:


//--------------------- .text.Gauss_vert          --------------------------
	.section	.text.Gauss_vert,"ax",@progbits
	.align	128
        .global         Gauss_vert
        .type           Gauss_vert,@function
        .size           Gauss_vert,(.L_x_32 - Gauss_vert)
        .other          Gauss_vert,@"STO_CUDA_ENTRY STV_DEFAULT"
Gauss_vert:
.text.Gauss_vert:
        /* <DEDUP_REMOVED lines=14> */
[----:B------:R-:W0:Y:S01]  /*00e0*/  LDC R9, c[0x3][0x50] ;  /* 0x00c01400ff097b82 */ /* 0x000e220000000800 */
[----:B------:R-:W1:Y:S01]  /*00f0*/  LDCU.64 UR6, c[0x0][0x358] ;  /* 0x00006b00ff0677ac */ /* 0x000e620008000a00 */
[----:B------:R-:W-:Y:S01]  /*0100*/  IMAD.MOV.U32 R18, RZ, RZ, RZ ;  /* 0x000000ffff127224 */ /* 0x000fe200078e00ff */
[----:B0-----:R-:W-:-:S13]  /*0110*/  ISETP.GE.AND P0, PT, R9, 0x2, PT ;  /* 0x000000020900780c */ /* 0x001fda0003f06270 */
[----:B-1----:R-:W-:Y:S05]  /*0120*/  @!P0 BRA `(.L_x_18) ;  /* 0x0000001000708947 */ /* 0x002fea0003800000 */
        /* <DEDUP_REMOVED lines=16> */
[----:B------:R-:W1:Y:S05]  /*0230*/  LDCU.64 UR8, c[0x0][0x380] ;  /* 0x00007000ff0877ac */ /* 0x000e6a0008000a00 */
.L_x_20:
        /* <DEDUP_REMOVED lines=135> */
.L_x_19:
        /* <DEDUP_REMOVED lines=73> */
.L_x_21:
        /* <DEDUP_REMOVED lines=40> */
.L_x_22:
        /* <DEDUP_REMOVED lines=19> */
.L_x_18:
[----:B------:R-:W0:Y:S01]  /*12f0*/  LDCU.64 UR8, c[0x0][0x3a8] ;  /* 0x00007500ff0877ac */ /* 0x000e220008000a00 */
[----:B------:R-:W1:Y:S01]  /*1300*/  LDCU.128 UR12, c[0x0][0x380] ;  /* 0x00007000ff0c77ac */ /* 0x000e620008000c00 */
[----:B------:R-:W2:Y:S01]  /*1310*/  LDCU UR5, c[0x3][URZ] ;  /* 0x00c00000ff0577ac */ /* 0x000ea20008000800 */
[----:B0-----:R-:W-:-:S05]  /*1320*/  IMAD R0, R2, UR8, R3 ;  /* 0x0000000802007c24 */ /* 0x001fca000f8e0203 */
[----:B-1----:R-:W-:-:S04]  /*1330*/  IADD3 R4, P0, PT, R0, UR12, RZ ;  /* 0x0000000c00047c10 */ /* 0x002fc8000ff1e0ff */
[----:B------:R-:W-:-:S05]  /*1340*/  LEA.HI.X.SX32 R5, R0, UR13, 0x1, P0 ;  /* 0x0000000d00057c11 */ /* 0x000fca00080f0eff */
[----:B------:R-:W3:Y:S01]  /*1350*/  LDG.E.U8 R4, desc[UR6][R4.64] ;  /* 0x0000000604047981 */ /* 0x000ee2000c1e1100 */
[----:B------:R-:W-:Y:S02]  /*1360*/  IMAD.MOV.U32 R0, RZ, RZ, 0x3f000000 ;  /* 0x3f000000ff007424 */ /* 0x000fe400078e00ff */
[----:B------:R-:W-:-:S05]  /*1370*/  IMAD R3, R2, UR9, R3 ;  /* 0x0000000902037c24 */ /* 0x000fca000f8e0203 */
[----:B------:R-:W-:-:S04]  /*1380*/  IADD3 R2, P0, PT, R3, UR14, RZ ;  /* 0x0000000e03027c10 */ /* 0x000fc8000ff1e0ff */
[----:B------:R-:W-:Y:S02]  /*1390*/  LEA.HI.X.SX32 R3, R3, UR15, 0x1, P0 ;  /* 0x0000000f03037c11 */ /* 0x000fe400080f0eff */
[----:B---3--:R-:W-:-:S05]  /*13a0*/  I2FP.F32.U32 R7, R4 ;  /* 0x0000000400077245 */ /* 0x008fca0000201000 */
[----:B--2---:R-:W-:-:S05]  /*13b0*/  FFMA R7, R7, UR5, R18 ;  /* 0x0000000507077c23 */ /* 0x004fca0008000012 */
[----:B------:R-:W-:-:S05]  /*13c0*/  LOP3.LUT R0, R0, 0x80000000, R7, 0xb8, !PT ;  /* 0x8000000000007812 */ /* 0x000fca00078eb807 */
[----:B------:R-:W-:-:S04]  /*13d0*/  FADD.RZ R0, R7, R0 ;  /* 0x0000000007007221 */ /* 0x000fc8000000c000 */
[----:B------:R-:W0:Y:S02]  /*13e0*/  F2I.U32.TRUNC.NTZ R7, R0 ;  /* 0x0000000000077305 */ /* 0x000e24000020f000 */
[----:B0-----:R-:W-:Y:S01]  /*13f0*/  STG.E.U8 desc[UR6][R2.64], R7 ;  /* 0x0000000702007986 */ /* 0x001fe2000c101106 */
[----:B------:R-:W-:Y:S05]  /*1400*/  EXIT ;  /* 0x000000000000794d */ /* 0x000fea0003800000 */
.L_x_23:
        /* <DEDUP_REMOVED lines=15> */
.L_x_32:


//--------------------- .text.Gauss_horiz         --------------------------
	.section	.text.Gauss_horiz,"ax",@progbits
	.align	128
        .global         Gauss_horiz
        .type           Gauss_horiz,@function
        .size           Gauss_horiz,(.L_x_33 - Gauss_horiz)
        .other          Gauss_horiz,@"STO_CUDA_ENTRY STV_DEFAULT"
Gauss_horiz:
.text.Gauss_horiz:
        /* <DEDUP_REMOVED lines=35> */
[----:B------:R-:W1:Y:S05]  /*0230*/  LDCU.64 UR8, c[0x0][0x380] ;  /* 0x00007000ff0877ac */ /* 0x000e6a0008000a00 */
.L_x_26:
        /* <DEDUP_REMOVED lines=135> */
.L_x_25:
        /* <DEDUP_REMOVED lines=73> */
.L_x_27:
        /* <DEDUP_REMOVED lines=40> */
.L_x_28:
        /* <DEDUP_REMOVED lines=19> */
.L_x_24:
        /* <DEDUP_REMOVED lines=18> */
.L_x_29:
        /* <DEDUP_REMOVED lines=15> */
.L_x_33:


//--------------------- .nv.shared.reserved.0     --------------------------
	.section	.nv.shared.reserved.0,"aw",@nobits
	.weak		__nv_reservedSMEM_offset_0_alias
	.size		__nv_reservedSMEM_offset_0_alias, 0, 64
	.other		__nv_reservedSMEM_offset_0_alias,@"STO_CUDA_RESERVED_SHARED STV_DEFAULT"
__nv_reservedSMEM_offset_0_alias:
	.zero		0
	.zero		64


//--------------------- .nv.constant0.Gauss_vert_constrained --------------------------
	.section	.nv.constant0.Gauss_vert_constrained,"a",@progbits
	.sectionflags	@""
	.align	4
.nv.constant0.Gauss_vert_constrained:
	.zero		944


//--------------------- .nv.constant0.Gauss_horiz_constrained --------------------------
	.section	.nv.constant0.Gauss_horiz_constrained,"a",@progbits
	.sectionflags	@""
	.align	4
.nv.constant0.Gauss_horiz_constrained:
	.zero		944


//--------------------- .nv.constant0.Gauss_vert  --------------------------
	.section	.nv.constant0.Gauss_vert,"a",@progbits
	.sectionflags	@""
	.align	4
.nv.constant0.Gauss_vert:
	.zero		944


//--------------------- .nv.constant0.Gauss_horiz --------------------------
	.section	.nv.constant0.Gauss_horiz,"a",@progbits
	.sectionflags	@""
	.align	4
.nv.constant0.Gauss_horiz:
	.zero		944


//--------------------- SYMBOLS --------------------------

	.type		.nv.reservedSmem.offset0,@object
	.size		.nv.reservedSmem.offset0,0x4
